//
// Generated by NVIDIA NVVM Compiler
//
// Compiler Build ID: CL-36424714
// Cuda compilation tools, release 13.0, V13.0.88
// Based on NVVM 20.0.0
//

.version 9.0
.target sm_100
.address_size 64

	// .globl	_Z8colorSimILi471EEviPdS0_S0_S0_S0_S0_iPiid
.extern .func  (.param .b32 func_retval0) vprintf
(
	.param .b64 vprintf_param_0,
	.param .b64 vprintf_param_1
)
;
.func  (.param .b64 func_retval0) __internal_accurate_pow
(
	.param .b64 __internal_accurate_pow_param_0,
	.param .b64 __internal_accurate_pow_param_1
)
;
// _ZZ8colorSimILi471EEviPdS0_S0_S0_S0_S0_iPiidE9calc_data has been demoted
// _ZZ8colorSimILi471EEviPdS0_S0_S0_S0_S0_iPiidE5g_sum has been demoted
// _ZZ8colorSimILi471EEviPdS0_S0_S0_S0_S0_iPiidE5g_tmp has been demoted
// _ZZ8colorSimILi471EEviPdS0_S0_S0_S0_S0_iPiidE7tmp_max has been demoted
.global .align 1 .b8 $str[19] = {37, 46, 51, 108, 102, 32, 37, 46, 51, 108, 102, 32, 37, 46, 51, 108, 102, 10};

.visible .entry _Z8colorSimILi471EEviPdS0_S0_S0_S0_S0_iPiid(
	.param .u32 _Z8colorSimILi471EEviPdS0_S0_S0_S0_S0_iPiid_param_0,
	.param .u64 .ptr .align 1 _Z8colorSimILi471EEviPdS0_S0_S0_S0_S0_iPiid_param_1,
	.param .u64 .ptr .align 1 _Z8colorSimILi471EEviPdS0_S0_S0_S0_S0_iPiid_param_2,
	.param .u64 .ptr .align 1 _Z8colorSimILi471EEviPdS0_S0_S0_S0_S0_iPiid_param_3,
	.param .u64 .ptr .align 1 _Z8colorSimILi471EEviPdS0_S0_S0_S0_S0_iPiid_param_4,
	.param .u64 .ptr .align 1 _Z8colorSimILi471EEviPdS0_S0_S0_S0_S0_iPiid_param_5,
	.param .u64 .ptr .align 1 _Z8colorSimILi471EEviPdS0_S0_S0_S0_S0_iPiid_param_6,
	.param .u32 _Z8colorSimILi471EEviPdS0_S0_S0_S0_S0_iPiid_param_7,
	.param .u64 .ptr .align 1 _Z8colorSimILi471EEviPdS0_S0_S0_S0_S0_iPiid_param_8,
	.param .u32 _Z8colorSimILi471EEviPdS0_S0_S0_S0_S0_iPiid_param_9,
	.param .f64 _Z8colorSimILi471EEviPdS0_S0_S0_S0_S0_iPiid_param_10
)
{
	.local .align 8 .b8 	__local_depot0[24];
	.reg .b64 	%SP;
	.reg .b64 	%SPL;
	.reg .pred 	%p<126>;
	.reg .b32 	%r<149>;
	.reg .b32 	%f<3>;
	.reg .b64 	%rd<45>;
	.reg .b64 	%fd<262>;
	// demoted variable
	.shared .align 8 .b8 _ZZ8colorSimILi471EEviPdS0_S0_S0_S0_S0_iPiidE9calc_data[11304];
	// demoted variable
	.shared .align 8 .b8 _ZZ8colorSimILi471EEviPdS0_S0_S0_S0_S0_iPiidE5g_sum[3768];
	// demoted variable
	.shared .align 8 .b8 _ZZ8colorSimILi471EEviPdS0_S0_S0_S0_S0_iPiidE5g_tmp[3768];
	// demoted variable
	.shared .align 8 .f64 _ZZ8colorSimILi471EEviPdS0_S0_S0_S0_S0_iPiidE7tmp_max;
	mov.u64 	%SPL, __local_depot0;
	cvta.local.u64 	%SP, %SPL;
	ld.param.u32 	%r34, [_Z8colorSimILi471EEviPdS0_S0_S0_S0_S0_iPiid_param_0];
	ld.param.u64 	%rd8, [_Z8colorSimILi471EEviPdS0_S0_S0_S0_S0_iPiid_param_1];
	ld.param.u32 	%r36, [_Z8colorSimILi471EEviPdS0_S0_S0_S0_S0_iPiid_param_9];
	ld.param.f64 	%fd60, [_Z8colorSimILi471EEviPdS0_S0_S0_S0_S0_iPiid_param_10];
	mov.u32 	%r1, %tid.x;
	shl.b32 	%r37, %r1, 3;
	mov.u32 	%r38, _ZZ8colorSimILi471EEviPdS0_S0_S0_S0_S0_iPiidE5g_sum;
	add.s32 	%r2, %r38, %r37;
	mov.b64 	%rd15, 0;
	st.shared.u64 	[%r2], %rd15;
	bar.sync 	0;
	st.shared.u64 	[_ZZ8colorSimILi471EEviPdS0_S0_S0_S0_S0_iPiidE7tmp_max], %rd15;
	bar.sync 	0;
	setp.lt.s32 	%p14, %r36, 1;
	@%p14 bra 	$L__BB0_18;
	cvta.to.global.u64 	%rd1, %rd8;
	mov.u32 	%r40, %ctaid.x;
	add.s32 	%r41, %r34, %r40;
	mul.lo.s32 	%r3, %r36, %r41;
	cvt.rn.f64.u32 	%fd61, %r1;
	add.f64 	%fd1, %fd60, %fd61;
	mov.u32 	%r43, _ZZ8colorSimILi471EEviPdS0_S0_S0_S0_S0_iPiidE5g_tmp;
	add.s32 	%r4, %r43, %r37;
	mov.b32 	%r141, 0;
$L__BB0_2:
	add.s32 	%r44, %r141, %r3;
	mul.lo.s32 	%r45, %r44, 3;
	mul.wide.u32 	%rd16, %r45, 8;
	add.s64 	%rd17, %rd1, %rd16;
	ld.global.f64 	%fd62, [%rd17];
	add.s32 	%r46, %r45, 1;
	mul.wide.u32 	%rd18, %r46, 8;
	add.s64 	%rd19, %rd1, %rd18;
	ld.global.f64 	%fd63, [%rd19];
	add.s32 	%r47, %r45, 2;
	mul.wide.u32 	%rd20, %r47, 8;
	add.s64 	%rd21, %rd1, %rd20;
	ld.global.f64 	%fd2, [%rd21];
	mul.f64 	%fd3, %fd63, 0d40040D92FCF70920;
	sub.f64 	%fd64, %fd1, %fd62;
	neg.f64 	%fd65, %fd64;
	mul.f64 	%fd66, %fd64, %fd65;
	add.f64 	%fd67, %fd63, %fd63;
	mul.f64 	%fd68, %fd63, %fd67;
	div.rn.f64 	%fd4, %fd66, %fd68;
	fma.rn.f64 	%fd69, %fd4, 0d3FF71547652B82FE, 0d4338000000000000;
	{
	.reg .b32 %temp; 
	mov.b64 	{%r6, %temp}, %fd69;
	}
	mov.f64 	%fd70, 0dC338000000000000;
	add.rn.f64 	%fd71, %fd69, %fd70;
	fma.rn.f64 	%fd72, %fd71, 0dBFE62E42FEFA39EF, %fd4;
	fma.rn.f64 	%fd73, %fd71, 0dBC7ABC9E3B39803F, %fd72;
	fma.rn.f64 	%fd74, %fd73, 0d3E5ADE1569CE2BDF, 0d3E928AF3FCA213EA;
	fma.rn.f64 	%fd75, %fd74, %fd73, 0d3EC71DEE62401315;
	fma.rn.f64 	%fd76, %fd75, %fd73, 0d3EFA01997C89EB71;
	fma.rn.f64 	%fd77, %fd76, %fd73, 0d3F2A01A014761F65;
	fma.rn.f64 	%fd78, %fd77, %fd73, 0d3F56C16C1852B7AF;
	fma.rn.f64 	%fd79, %fd78, %fd73, 0d3F81111111122322;
	fma.rn.f64 	%fd80, %fd79, %fd73, 0d3FA55555555502A1;
	fma.rn.f64 	%fd81, %fd80, %fd73, 0d3FC5555555555511;
	fma.rn.f64 	%fd82, %fd81, %fd73, 0d3FE000000000000B;
	fma.rn.f64 	%fd83, %fd82, %fd73, 0d3FF0000000000000;
	fma.rn.f64 	%fd84, %fd83, %fd73, 0d3FF0000000000000;
	{
	.reg .b32 %temp; 
	mov.b64 	{%r7, %temp}, %fd84;
	}
	{
	.reg .b32 %temp; 
	mov.b64 	{%temp, %r8}, %fd84;
	}
	shl.b32 	%r48, %r6, 20;
	add.s32 	%r49, %r48, %r8;
	mov.b64 	%fd244, {%r7, %r49};
	{
	.reg .b32 %temp; 
	mov.b64 	{%temp, %r50}, %fd4;
	}
	mov.b32 	%f2, %r50;
	abs.f32 	%f1, %f2;
	setp.lt.f32 	%p15, %f1, 0f4086232B;
	@%p15 bra 	$L__BB0_5;
	setp.lt.f64 	%p16, %fd4, 0d0000000000000000;
	add.f64 	%fd85, %fd4, 0d7FF0000000000000;
	selp.f64 	%fd244, 0d0000000000000000, %fd85, %p16;
	setp.geu.f32 	%p17, %f1, 0f40874800;
	@%p17 bra 	$L__BB0_5;
	shr.u32 	%r51, %r6, 31;
	add.s32 	%r52, %r6, %r51;
	shr.s32 	%r53, %r52, 1;
	shl.b32 	%r54, %r53, 20;
	add.s32 	%r55, %r8, %r54;
	mov.b64 	%fd86, {%r7, %r55};
	sub.s32 	%r56, %r6, %r53;
	shl.b32 	%r57, %r56, 20;
	add.s32 	%r58, %r57, 1072693248;
	mov.b32 	%r59, 0;
	mov.b64 	%fd87, {%r59, %r58};
	mul.f64 	%fd244, %fd87, %fd86;
$L__BB0_5:
	setp.ne.s32 	%p18, %r1, 0;
	rcp.rn.f64 	%fd88, %fd3;
	mul.f64 	%fd89, %fd88, %fd244;
	st.shared.f64 	[%r4], %fd89;
	bar.sync 	0;
	@%p18 bra 	$L__BB0_17;
	mov.b64 	%rd22, 0;
	st.shared.u64 	[_ZZ8colorSimILi471EEviPdS0_S0_S0_S0_S0_iPiidE7tmp_max], %rd22;
	add.s32 	%r142, %r43, 16;
	mov.f64 	%fd246, 0d0000000000000000;
	mov.b32 	%r143, 16;
$L__BB0_7:
	ld.shared.f64 	%fd10, [%r142+-16];
	setp.geu.f64 	%p19, %fd246, %fd10;
	@%p19 bra 	$L__BB0_9;
	st.shared.f64 	[_ZZ8colorSimILi471EEviPdS0_S0_S0_S0_S0_iPiidE7tmp_max], %fd10;
	mov.f64 	%fd246, %fd10;
$L__BB0_9:
	ld.shared.f64 	%fd12, [%r142+-8];
	setp.geu.f64 	%p20, %fd246, %fd12;
	@%p20 bra 	$L__BB0_11;
	st.shared.f64 	[_ZZ8colorSimILi471EEviPdS0_S0_S0_S0_S0_iPiidE7tmp_max], %fd12;
	mov.f64 	%fd246, %fd12;
$L__BB0_11:
	ld.shared.f64 	%fd14, [%r142];
	setp.geu.f64 	%p21, %fd246, %fd14;
	@%p21 bra 	$L__BB0_13;
	st.shared.f64 	[_ZZ8colorSimILi471EEviPdS0_S0_S0_S0_S0_iPiidE7tmp_max], %fd14;
	mov.f64 	%fd246, %fd14;
$L__BB0_13:
	setp.eq.s32 	%p22, %r143, 3760;
	@%p22 bra 	$L__BB0_17;
	ld.shared.f64 	%fd16, [%r142+8];
	setp.geu.f64 	%p23, %fd246, %fd16;
	@%p23 bra 	$L__BB0_16;
	st.shared.f64 	[_ZZ8colorSimILi471EEviPdS0_S0_S0_S0_S0_iPiidE7tmp_max], %fd16;
	mov.f64 	%fd246, %fd16;
$L__BB0_16:
	add.s32 	%r143, %r143, 32;
	add.s32 	%r142, %r142, 32;
	bra.uni 	$L__BB0_7;
$L__BB0_17:
	bar.sync 	0;
	ld.shared.f64 	%fd91, [%r2];
	ld.shared.f64 	%fd92, [%r4];
	ld.shared.f64 	%fd93, [_ZZ8colorSimILi471EEviPdS0_S0_S0_S0_S0_iPiidE7tmp_max];
	div.rn.f64 	%fd94, %fd92, %fd93;
	fma.rn.f64 	%fd95, %fd2, %fd94, %fd91;
	st.shared.f64 	[%r2], %fd95;
	bar.sync 	0;
	add.s32 	%r141, %r141, 1;
	setp.ne.s32 	%p24, %r141, %r36;
	@%p24 bra 	$L__BB0_2;
$L__BB0_18:
	setp.ne.s32 	%p25, %r1, 0;
	@%p25 bra 	$L__BB0_30;
	mov.b64 	%rd23, 0;
	st.shared.u64 	[_ZZ8colorSimILi471EEviPdS0_S0_S0_S0_S0_iPiidE7tmp_max], %rd23;
	add.s32 	%r144, %r38, 16;
	mov.f64 	%fd251, 0d0000000000000000;
	mov.b32 	%r145, 16;
$L__BB0_20:
	ld.shared.f64 	%fd19, [%r144+-16];
	setp.geu.f64 	%p26, %fd251, %fd19;
	@%p26 bra 	$L__BB0_22;
	st.shared.f64 	[_ZZ8colorSimILi471EEviPdS0_S0_S0_S0_S0_iPiidE7tmp_max], %fd19;
	mov.f64 	%fd251, %fd19;
$L__BB0_22:
	ld.shared.f64 	%fd21, [%r144+-8];
	setp.geu.f64 	%p27, %fd251, %fd21;
	@%p27 bra 	$L__BB0_24;
	st.shared.f64 	[_ZZ8colorSimILi471EEviPdS0_S0_S0_S0_S0_iPiidE7tmp_max], %fd21;
	mov.f64 	%fd251, %fd21;
$L__BB0_24:
	ld.shared.f64 	%fd23, [%r144];
	setp.geu.f64 	%p28, %fd251, %fd23;
	@%p28 bra 	$L__BB0_26;
	st.shared.f64 	[_ZZ8colorSimILi471EEviPdS0_S0_S0_S0_S0_iPiidE7tmp_max], %fd23;
	mov.f64 	%fd251, %fd23;
$L__BB0_26:
	setp.eq.s32 	%p29, %r145, 3760;
	@%p29 bra 	$L__BB0_30;
	ld.shared.f64 	%fd25, [%r144+8];
	setp.geu.f64 	%p30, %fd251, %fd25;
	@%p30 bra 	$L__BB0_29;
	st.shared.f64 	[_ZZ8colorSimILi471EEviPdS0_S0_S0_S0_S0_iPiidE7tmp_max], %fd25;
	mov.f64 	%fd251, %fd25;
$L__BB0_29:
	add.s32 	%r145, %r145, 32;
	add.s32 	%r144, %r144, 32;
	bra.uni 	$L__BB0_20;
$L__BB0_30:
	ld.param.u64 	%rd42, [_Z8colorSimILi471EEviPdS0_S0_S0_S0_S0_iPiid_param_5];
	ld.param.u64 	%rd41, [_Z8colorSimILi471EEviPdS0_S0_S0_S0_S0_iPiid_param_4];
	ld.param.u64 	%rd40, [_Z8colorSimILi471EEviPdS0_S0_S0_S0_S0_iPiid_param_3];
	ld.param.u64 	%rd39, [_Z8colorSimILi471EEviPdS0_S0_S0_S0_S0_iPiid_param_2];
	bar.sync 	0;
	ld.shared.f64 	%fd98, [%r2];
	ld.shared.f64 	%fd99, [_ZZ8colorSimILi471EEviPdS0_S0_S0_S0_S0_iPiidE7tmp_max];
	div.rn.f64 	%fd100, %fd98, %fd99;
	mul.f64 	%fd101, %fd100, 0d3FEFAE147AE147AE;
	st.shared.f64 	[%r2], %fd101;
	bar.sync 	0;
	cvta.to.global.u64 	%rd24, %rd39;
	mul.wide.u32 	%rd25, %r1, 8;
	add.s64 	%rd2, %rd24, %rd25;
	cvta.to.global.u64 	%rd26, %rd40;
	add.s64 	%rd3, %rd26, %rd25;
	mov.f64 	%fd102, 0d4000000000000000;
	{
	.reg .b32 %temp; 
	mov.b64 	{%temp, %r18}, %fd102;
	}
	and.b32  	%r19, %r18, 2146435072;
	setp.eq.s32 	%p31, %r19, 1062207488;
	setp.lt.s32 	%p32, %r18, 0;
	selp.b32 	%r20, 0, 2146435072, %p32;
	and.b32  	%r67, %r18, 2147483647;
	setp.ne.s32 	%p33, %r67, 1071644672;
	and.pred  	%p1, %p31, %p33;
	mov.u32 	%r68, _ZZ8colorSimILi471EEviPdS0_S0_S0_S0_S0_iPiidE9calc_data;
	mad.lo.s32 	%r21, %r1, 24, %r68;
	cvta.to.global.u64 	%rd27, %rd41;
	add.s64 	%rd4, %rd27, %rd25;
	cvta.to.global.u64 	%rd28, %rd42;
	add.s64 	%rd5, %rd28, %rd25;
	mov.u32 	%r69, %ctaid.x;
	mul.lo.s32 	%r146, %r69, 3000;
	cvt.rn.f64.u32 	%fd103, %r1;
	mul.f64 	%fd27, %fd103, 0d3F947AE147AE147B;
	add.s32 	%r23, %r1, -64;
	cvt.rn.f64.u32 	%fd104, %r23;
	mul.f64 	%fd28, %fd104, 0d3F947AE147AE147B;
	mul.lo.s32 	%r147, %r69, 1000;
	mov.b32 	%r148, 0;
	mov.f64 	%fd255, 0d0000000000000000;
	add.u64 	%rd33, %SP, 0;
$L__BB0_31:
	setp.lt.s32 	%p34, %r18, 0;
	setp.eq.s32 	%p35, %r19, 1062207488;
	ld.global.f64 	%fd30, [%rd2];
	ld.global.f64 	%fd31, [%rd3];
	ld.shared.f64 	%fd32, [%r2];
	mul.f64 	%fd105, %fd255, 0d3F50624DD2F1A9FC;
	{
	.reg .b32 %temp; 
	mov.b64 	{%temp, %r70}, %fd105;
	}
	{ // callseq 0, 0
	.param .b64 param0;
	st.param.f64 	[param0], %fd105;
	.param .b64 param1;
	st.param.f64 	[param1], 0d4000000000000000;
	.param .b64 retval0;
	call.uni (retval0), 
	__internal_accurate_pow, 
	(
	param0, 
	param1
	);
	ld.param.f64 	%fd106, [retval0];
	} // callseq 0
	setp.lt.s32 	%p37, %r70, 0;
	neg.f64 	%fd108, %fd106;
	selp.f64 	%fd109, %fd108, %fd106, %p35;
	selp.f64 	%fd110, %fd109, %fd106, %p37;
	setp.eq.f64 	%p38, %fd105, 0d0000000000000000;
	selp.b32 	%r71, %r70, 0, %p35;
	or.b32  	%r72, %r71, 2146435072;
	selp.b32 	%r73, %r72, %r71, %p34;
	mov.b32 	%r74, 0;
	mov.b64 	%fd111, {%r74, %r73};
	selp.f64 	%fd112, %fd111, %fd110, %p38;
	add.f64 	%fd113, %fd105, 0d4000000000000000;
	{
	.reg .b32 %temp; 
	mov.b64 	{%temp, %r75}, %fd113;
	}
	and.b32  	%r76, %r75, 2146435072;
	setp.eq.s32 	%p39, %r76, 2146435072;
	setp.eq.f64 	%p40, %fd105, 0d7FF0000000000000;
	or.b32  	%r77, %r20, -2147483648;
	selp.b32 	%r78, %r77, %r20, %p1;
	selp.b32 	%r79, %r78, %r20, %p37;
	mov.b64 	%fd114, {%r74, %r79};
	selp.f64 	%fd115, %fd114, %fd112, %p39;
	selp.f64 	%fd116, %fd115, %fd112, %p40;
	setp.eq.f64 	%p41, %fd105, 0d3FF0000000000000;
	selp.f64 	%fd33, 0d3FF0000000000000, %fd116, %p41;
	{
	.reg .b32 %temp; 
	mov.b64 	{%temp, %r28}, %fd32;
	}
	{
	.reg .b32 %temp; 
	mov.b64 	{%temp, %r29}, %fd33;
	}
	shr.u32 	%r80, %r29, 20;
	and.b32  	%r81, %r80, 2047;
	add.s32 	%r82, %r81, -1012;
	mov.b64 	%rd29, %fd33;
	shl.b64 	%rd6, %rd29, %r82;
	setp.eq.s64 	%p9, %rd6, -9223372036854775808;
	abs.f64 	%fd34, %fd32;
	{ // callseq 1, 0
	.param .b64 param0;
	st.param.f64 	[param0], %fd34;
	.param .b64 param1;
	st.param.f64 	[param1], %fd33;
	.param .b64 retval0;
	call.uni (retval0), 
	__internal_accurate_pow, 
	(
	param0, 
	param1
	);
	ld.param.f64 	%fd117, [retval0];
	} // callseq 1
	setp.lt.s32 	%p43, %r28, 0;
	neg.f64 	%fd119, %fd117;
	selp.f64 	%fd120, %fd119, %fd117, %p9;
	selp.f64 	%fd35, %fd120, %fd117, %p43;
	setp.neu.f64 	%p44, %fd32, 0d0000000000000000;
	@%p44 bra 	$L__BB0_33;
	setp.eq.s64 	%p47, %rd6, -9223372036854775808;
	abs.f64 	%fd124, %fd33;
	setp.neu.f64 	%p48, %fd124, 0d3FE0000000000000;
	and.pred  	%p4, %p48, %p47;
	selp.b32 	%r83, %r28, 0, %p4;
	setp.lt.s32 	%p49, %r29, 0;
	or.b32  	%r84, %r83, 2146435072;
	selp.b32 	%r85, %r84, %r83, %p49;
	mov.b32 	%r86, 0;
	mov.b64 	%fd257, {%r86, %r85};
	bra.uni 	$L__BB0_34;
$L__BB0_33:
	cvt.rzi.f64.f64 	%fd121, %fd33;
	setp.neu.f64 	%p46, %fd33, %fd121;
	selp.f64 	%fd123, 0dFFF8000000000000, %fd35, %p46;
	selp.f64 	%fd257, %fd123, %fd35, %p43;
	mov.pred 	%p4, %p9;
$L__BB0_34:
	add.f64 	%fd125, %fd32, %fd33;
	{
	.reg .b32 %temp; 
	mov.b64 	{%temp, %r87}, %fd125;
	}
	and.b32  	%r30, %r87, 2146435072;
	setp.ne.s32 	%p50, %r30, 2146435072;
	@%p50 bra 	$L__BB0_41;
	setp.num.f64 	%p51, %fd32, %fd32;
	setp.num.f64 	%p52, %fd33, %fd33;
	and.pred  	%p53, %p51, %p52;
	@%p53 bra 	$L__BB0_37;
	add.rn.f64 	%fd257, %fd32, %fd33;
	bra.uni 	$L__BB0_41;
$L__BB0_37:
	abs.f64 	%fd126, %fd33;
	setp.neu.f64 	%p54, %fd126, 0d7FF0000000000000;
	@%p54 bra 	$L__BB0_39;
	setp.gt.f64 	%p59, %fd34, 0d3FF0000000000000;
	selp.b32 	%r95, 2146435072, 0, %p59;
	setp.lt.s32 	%p60, %r29, 0;
	xor.b32  	%r96, %r95, 2146435072;
	selp.b32 	%r97, %r96, %r95, %p60;
	setp.eq.f64 	%p61, %fd32, 0dBFF0000000000000;
	selp.b32 	%r98, 1072693248, %r97, %p61;
	mov.b32 	%r99, 0;
	mov.b64 	%fd257, {%r99, %r98};
	bra.uni 	$L__BB0_41;
$L__BB0_39:
	setp.neu.f64 	%p55, %fd34, 0d7FF0000000000000;
	@%p55 bra 	$L__BB0_41;
	setp.lt.s32 	%p56, %r28, 0;
	setp.lt.s32 	%p57, %r29, 0;
	selp.b32 	%r88, 0, 2146435072, %p57;
	and.b32  	%r89, %r29, 2147483647;
	setp.ne.s32 	%p58, %r89, 1071644672;
	or.b32  	%r90, %r88, -2147483648;
	selp.b32 	%r91, %r90, %r88, %p58;
	selp.b32 	%r92, %r91, %r88, %p4;
	selp.b32 	%r93, %r92, %r88, %p56;
	mov.b32 	%r94, 0;
	mov.b64 	%fd257, {%r94, %r93};
$L__BB0_41:
	setp.eq.f64 	%p63, %fd32, 0d3FF0000000000000;
	setp.eq.f64 	%p64, %fd33, 0d0000000000000000;
	or.pred  	%p5, %p63, %p64;
	selp.f64 	%fd127, 0d3FF0000000000000, %fd257, %p5;
	mul.f64 	%fd128, %fd30, %fd31;
	mul.f64 	%fd129, %fd128, %fd127;
	st.shared.f64 	[%r21], %fd129;
	ld.global.f64 	%fd43, [%rd4];
	@%p44 bra 	$L__BB0_43;
	setp.eq.s64 	%p67, %rd6, -9223372036854775808;
	abs.f64 	%fd133, %fd33;
	setp.neu.f64 	%p68, %fd133, 0d3FE0000000000000;
	and.pred  	%p7, %p68, %p67;
	selp.b32 	%r100, %r28, 0, %p7;
	setp.lt.s32 	%p69, %r29, 0;
	or.b32  	%r101, %r100, 2146435072;
	selp.b32 	%r102, %r101, %r100, %p69;
	mov.b32 	%r103, 0;
	mov.b64 	%fd259, {%r103, %r102};
	bra.uni 	$L__BB0_44;
$L__BB0_43:
	setp.lt.s32 	%p65, %r28, 0;
	cvt.rzi.f64.f64 	%fd130, %fd33;
	setp.neu.f64 	%p66, %fd33, %fd130;
	selp.f64 	%fd132, 0dFFF8000000000000, %fd35, %p66;
	selp.f64 	%fd259, %fd132, %fd35, %p65;
	mov.pred 	%p7, %p9;
$L__BB0_44:
	setp.ne.s32 	%p70, %r30, 2146435072;
	@%p70 bra 	$L__BB0_51;
	setp.num.f64 	%p71, %fd32, %fd32;
	setp.num.f64 	%p72, %fd33, %fd33;
	and.pred  	%p73, %p71, %p72;
	@%p73 bra 	$L__BB0_47;
	add.rn.f64 	%fd259, %fd32, %fd33;
	bra.uni 	$L__BB0_51;
$L__BB0_47:
	abs.f64 	%fd134, %fd33;
	setp.neu.f64 	%p74, %fd134, 0d7FF0000000000000;
	@%p74 bra 	$L__BB0_49;
	setp.gt.f64 	%p79, %fd34, 0d3FF0000000000000;
	selp.b32 	%r111, 2146435072, 0, %p79;
	setp.lt.s32 	%p80, %r29, 0;
	xor.b32  	%r112, %r111, 2146435072;
	selp.b32 	%r113, %r112, %r111, %p80;
	setp.eq.f64 	%p81, %fd32, 0dBFF0000000000000;
	selp.b32 	%r114, 1072693248, %r113, %p81;
	mov.b32 	%r115, 0;
	mov.b64 	%fd259, {%r115, %r114};
	bra.uni 	$L__BB0_51;
$L__BB0_49:
	setp.neu.f64 	%p75, %fd34, 0d7FF0000000000000;
	@%p75 bra 	$L__BB0_51;
	setp.lt.s32 	%p76, %r28, 0;
	setp.lt.s32 	%p77, %r29, 0;
	selp.b32 	%r104, 0, 2146435072, %p77;
	and.b32  	%r105, %r29, 2147483647;
	setp.ne.s32 	%p78, %r105, 1071644672;
	or.b32  	%r106, %r104, -2147483648;
	selp.b32 	%r107, %r106, %r104, %p78;
	selp.b32 	%r108, %r107, %r104, %p7;
	selp.b32 	%r109, %r108, %r104, %p76;
	mov.b32 	%r110, 0;
	mov.b64 	%fd259, {%r110, %r109};
$L__BB0_51:
	setp.neu.f64 	%p82, %fd32, 0d0000000000000000;
	selp.f64 	%fd135, 0d3FF0000000000000, %fd259, %p5;
	mul.f64 	%fd136, %fd30, %fd43;
	mul.f64 	%fd137, %fd136, %fd135;
	st.shared.f64 	[%r21+8], %fd137;
	ld.global.f64 	%fd138, [%rd5];
	mul.f64 	%fd51, %fd30, %fd138;
	@%p82 bra 	$L__BB0_53;
	setp.eq.s64 	%p85, %rd6, -9223372036854775808;
	abs.f64 	%fd142, %fd33;
	setp.neu.f64 	%p86, %fd142, 0d3FE0000000000000;
	and.pred  	%p9, %p86, %p85;
	selp.b32 	%r116, %r28, 0, %p9;
	setp.lt.s32 	%p87, %r29, 0;
	or.b32  	%r117, %r116, 2146435072;
	selp.b32 	%r118, %r117, %r116, %p87;
	mov.b32 	%r119, 0;
	mov.b64 	%fd261, {%r119, %r118};
	bra.uni 	$L__BB0_54;
$L__BB0_53:
	setp.lt.s32 	%p83, %r28, 0;
	cvt.rzi.f64.f64 	%fd139, %fd33;
	setp.neu.f64 	%p84, %fd33, %fd139;
	selp.f64 	%fd141, 0dFFF8000000000000, %fd35, %p84;
	selp.f64 	%fd261, %fd141, %fd35, %p83;
$L__BB0_54:
	setp.ne.s32 	%p88, %r30, 2146435072;
	@%p88 bra 	$L__BB0_61;
	setp.num.f64 	%p89, %fd32, %fd32;
	setp.num.f64 	%p90, %fd33, %fd33;
	and.pred  	%p91, %p89, %p90;
	@%p91 bra 	$L__BB0_57;
	add.rn.f64 	%fd261, %fd32, %fd33;
	bra.uni 	$L__BB0_61;
$L__BB0_57:
	abs.f64 	%fd143, %fd33;
	setp.neu.f64 	%p92, %fd143, 0d7FF0000000000000;
	@%p92 bra 	$L__BB0_59;
	setp.gt.f64 	%p97, %fd34, 0d3FF0000000000000;
	selp.b32 	%r127, 2146435072, 0, %p97;
	setp.lt.s32 	%p98, %r29, 0;
	xor.b32  	%r128, %r127, 2146435072;
	selp.b32 	%r129, %r128, %r127, %p98;
	setp.eq.f64 	%p99, %fd32, 0dBFF0000000000000;
	selp.b32 	%r130, 1072693248, %r129, %p99;
	mov.b32 	%r131, 0;
	mov.b64 	%fd261, {%r131, %r130};
	bra.uni 	$L__BB0_61;
$L__BB0_59:
	setp.neu.f64 	%p93, %fd34, 0d7FF0000000000000;
	@%p93 bra 	$L__BB0_61;
	setp.lt.s32 	%p94, %r28, 0;
	setp.lt.s32 	%p95, %r29, 0;
	selp.b32 	%r120, 0, 2146435072, %p95;
	and.b32  	%r121, %r29, 2147483647;
	setp.ne.s32 	%p96, %r121, 1071644672;
	or.b32  	%r122, %r120, -2147483648;
	selp.b32 	%r123, %r122, %r120, %p96;
	selp.b32 	%r124, %r123, %r120, %p9;
	selp.b32 	%r125, %r124, %r120, %p94;
	mov.b32 	%r126, 0;
	mov.b64 	%fd261, {%r126, %r125};
$L__BB0_61:
	ld.param.u32 	%r140, [_Z8colorSimILi471EEviPdS0_S0_S0_S0_S0_iPiid_param_7];
	setp.ge.s32 	%p100, %r1, %r140;
	selp.f64 	%fd144, 0d3FF0000000000000, %fd261, %p5;
	mul.f64 	%fd145, %fd51, %fd144;
	st.shared.f64 	[%r21+16], %fd145;
	bar.sync 	0;
	@%p100 bra 	$L__BB0_63;
	neg.s32 	%r132, %r1;
	mov.u32 	%r133, _ZZ8colorSimILi471EEviPdS0_S0_S0_S0_S0_iPiidE9calc_data;
	mad.lo.s32 	%r134, %r132, 24, %r133;
	ld.shared.f64 	%fd146, [%r134+11280];
	ld.shared.f64 	%fd147, [%r21];
	add.f64 	%fd148, %fd146, %fd147;
	st.shared.f64 	[%r21], %fd148;
	ld.shared.f64 	%fd149, [%r134+11288];
	ld.shared.f64 	%fd150, [%r21+8];
	add.f64 	%fd151, %fd149, %fd150;
	st.shared.f64 	[%r21+8], %fd151;
	ld.shared.f64 	%fd152, [%r134+11296];
	ld.shared.f64 	%fd153, [%r21+16];
	add.f64 	%fd154, %fd152, %fd153;
	st.shared.f64 	[%r21+16], %fd154;
$L__BB0_63:
	setp.gt.u32 	%p101, %r1, 127;
	@%p101 bra 	$L__BB0_65;
	ld.shared.f64 	%fd155, [%r21+3072];
	ld.shared.f64 	%fd156, [%r21];
	add.f64 	%fd157, %fd155, %fd156;
	st.shared.f64 	[%r21], %fd157;
	ld.shared.f64 	%fd158, [%r21+3080];
	ld.shared.f64 	%fd159, [%r21+8];
	add.f64 	%fd160, %fd158, %fd159;
	st.shared.f64 	[%r21+8], %fd160;
	ld.shared.f64 	%fd161, [%r21+3088];
	ld.shared.f64 	%fd162, [%r21+16];
	add.f64 	%fd163, %fd161, %fd162;
	st.shared.f64 	[%r21+16], %fd163;
$L__BB0_65:
	setp.gt.u32 	%p102, %r1, 63;
	bar.sync 	0;
	@%p102 bra 	$L__BB0_67;
	ld.shared.f64 	%fd164, [%r21+1536];
	ld.shared.f64 	%fd165, [%r21];
	add.f64 	%fd166, %fd164, %fd165;
	st.shared.f64 	[%r21], %fd166;
	ld.shared.f64 	%fd167, [%r21+1544];
	ld.shared.f64 	%fd168, [%r21+8];
	add.f64 	%fd169, %fd167, %fd168;
	st.shared.f64 	[%r21+8], %fd169;
	ld.shared.f64 	%fd170, [%r21+1552];
	ld.shared.f64 	%fd171, [%r21+16];
	add.f64 	%fd172, %fd170, %fd171;
	st.shared.f64 	[%r21+16], %fd172;
$L__BB0_67:
	setp.gt.u32 	%p103, %r1, 31;
	bar.sync 	0;
	@%p103 bra 	$L__BB0_69;
	ld.shared.f64 	%fd173, [%r21+768];
	ld.shared.f64 	%fd174, [%r21];
	add.f64 	%fd175, %fd173, %fd174;
	st.shared.f64 	[%r21], %fd175;
	ld.shared.f64 	%fd176, [%r21+776];
	ld.shared.f64 	%fd177, [%r21+8];
	add.f64 	%fd178, %fd176, %fd177;
	st.shared.f64 	[%r21+8], %fd178;
	ld.shared.f64 	%fd179, [%r21+784];
	ld.shared.f64 	%fd180, [%r21+16];
	add.f64 	%fd181, %fd179, %fd180;
	st.shared.f64 	[%r21+16], %fd181;
$L__BB0_69:
	setp.gt.u32 	%p104, %r1, 15;
	bar.sync 	0;
	@%p104 bra 	$L__BB0_71;
	ld.shared.f64 	%fd182, [%r21+384];
	ld.shared.f64 	%fd183, [%r21];
	add.f64 	%fd184, %fd182, %fd183;
	st.shared.f64 	[%r21], %fd184;
	ld.shared.f64 	%fd185, [%r21+392];
	ld.shared.f64 	%fd186, [%r21+8];
	add.f64 	%fd187, %fd185, %fd186;
	st.shared.f64 	[%r21+8], %fd187;
	ld.shared.f64 	%fd188, [%r21+400];
	ld.shared.f64 	%fd189, [%r21+16];
	add.f64 	%fd190, %fd188, %fd189;
	st.shared.f64 	[%r21+16], %fd190;
$L__BB0_71:
	setp.gt.u32 	%p105, %r1, 7;
	bar.sync 	0;
	@%p105 bra 	$L__BB0_73;
	ld.shared.f64 	%fd191, [%r21+192];
	ld.shared.f64 	%fd192, [%r21];
	add.f64 	%fd193, %fd191, %fd192;
	st.shared.f64 	[%r21], %fd193;
	ld.shared.f64 	%fd194, [%r21+200];
	ld.shared.f64 	%fd195, [%r21+8];
	add.f64 	%fd196, %fd194, %fd195;
	st.shared.f64 	[%r21+8], %fd196;
	ld.shared.f64 	%fd197, [%r21+208];
	ld.shared.f64 	%fd198, [%r21+16];
	add.f64 	%fd199, %fd197, %fd198;
	st.shared.f64 	[%r21+16], %fd199;
$L__BB0_73:
	setp.gt.u32 	%p106, %r1, 3;
	bar.sync 	0;
	@%p106 bra 	$L__BB0_75;
	ld.shared.f64 	%fd200, [%r21+96];
	ld.shared.f64 	%fd201, [%r21];
	add.f64 	%fd202, %fd200, %fd201;
	st.shared.f64 	[%r21], %fd202;
	ld.shared.f64 	%fd203, [%r21+104];
	ld.shared.f64 	%fd204, [%r21+8];
	add.f64 	%fd205, %fd203, %fd204;
	st.shared.f64 	[%r21+8], %fd205;
	ld.shared.f64 	%fd206, [%r21+112];
	ld.shared.f64 	%fd207, [%r21+16];
	add.f64 	%fd208, %fd206, %fd207;
	st.shared.f64 	[%r21+16], %fd208;
$L__BB0_75:
	setp.gt.u32 	%p107, %r1, 1;
	bar.sync 	0;
	@%p107 bra 	$L__BB0_77;
	ld.shared.f64 	%fd209, [%r21+48];
	ld.shared.f64 	%fd210, [%r21];
	add.f64 	%fd211, %fd209, %fd210;
	st.shared.f64 	[%r21], %fd211;
	ld.shared.f64 	%fd212, [%r21+56];
	ld.shared.f64 	%fd213, [%r21+8];
	add.f64 	%fd214, %fd212, %fd213;
	st.shared.f64 	[%r21+8], %fd214;
	ld.shared.f64 	%fd215, [%r21+64];
	ld.shared.f64 	%fd216, [%r21+16];
	add.f64 	%fd217, %fd215, %fd216;
	st.shared.f64 	[%r21+16], %fd217;
$L__BB0_77:
	setp.ne.s32 	%p108, %r1, 0;
	bar.sync 	0;
	@%p108 bra 	$L__BB0_79;
	ld.shared.f64 	%fd218, [_ZZ8colorSimILi471EEviPdS0_S0_S0_S0_S0_iPiidE9calc_data+24];
	ld.shared.f64 	%fd219, [_ZZ8colorSimILi471EEviPdS0_S0_S0_S0_S0_iPiidE9calc_data];
	add.f64 	%fd220, %fd218, %fd219;
	st.shared.f64 	[_ZZ8colorSimILi471EEviPdS0_S0_S0_S0_S0_iPiidE9calc_data], %fd220;
	ld.shared.f64 	%fd221, [_ZZ8colorSimILi471EEviPdS0_S0_S0_S0_S0_iPiidE9calc_data+32];
	ld.shared.f64 	%fd222, [_ZZ8colorSimILi471EEviPdS0_S0_S0_S0_S0_iPiidE9calc_data+8];
	add.f64 	%fd223, %fd221, %fd222;
	st.shared.f64 	[_ZZ8colorSimILi471EEviPdS0_S0_S0_S0_S0_iPiidE9calc_data+8], %fd223;
	ld.shared.f64 	%fd224, [_ZZ8colorSimILi471EEviPdS0_S0_S0_S0_S0_iPiidE9calc_data+40];
	ld.shared.f64 	%fd225, [_ZZ8colorSimILi471EEviPdS0_S0_S0_S0_S0_iPiidE9calc_data+16];
	add.f64 	%fd226, %fd224, %fd225;
	st.shared.f64 	[_ZZ8colorSimILi471EEviPdS0_S0_S0_S0_S0_iPiidE9calc_data+16], %fd226;
$L__BB0_79:
	setp.ne.s32 	%p109, %r1, 0;
	bar.sync 	0;
	@%p109 bra 	$L__BB0_81;
	ld.param.u64 	%rd43, [_Z8colorSimILi471EEviPdS0_S0_S0_S0_S0_iPiid_param_6];
	mul.wide.s32 	%rd30, %r146, 8;
	cvta.to.global.u64 	%rd31, %rd43;
	add.s64 	%rd32, %rd31, %rd30;
	ld.shared.f64 	%fd227, [_ZZ8colorSimILi471EEviPdS0_S0_S0_S0_S0_iPiidE9calc_data];
	st.global.f64 	[%rd32], %fd227;
	ld.shared.f64 	%fd228, [_ZZ8colorSimILi471EEviPdS0_S0_S0_S0_S0_iPiidE9calc_data+8];
	st.global.f64 	[%rd32+8000], %fd228;
	ld.shared.f64 	%fd229, [_ZZ8colorSimILi471EEviPdS0_S0_S0_S0_S0_iPiidE9calc_data+16];
	st.global.f64 	[%rd32+16000], %fd229;
	cvta.to.local.u64 	%rd34, %rd33;
	st.local.f64 	[%rd34], %fd227;
	st.local.f64 	[%rd34+8], %fd228;
	st.local.f64 	[%rd34+16], %fd229;
	mov.u64 	%rd35, $str;
	cvta.global.u64 	%rd36, %rd35;
	{ // callseq 2, 0
	.param .b64 param0;
	st.param.b64 	[param0], %rd36;
	.param .b64 param1;
	st.param.b64 	[param1], %rd33;
	.param .b32 retval0;
	call.uni (retval0), 
	vprintf, 
	(
	param0, 
	param1
	);
	ld.param.b32 	%r135, [retval0];
	} // callseq 2
$L__BB0_81:
	setp.gt.u32 	%p111, %r1, 36;
	bar.sync 	0;
	mov.pred 	%p124, 0;
	@%p111 bra 	$L__BB0_83;
	ld.shared.f64 	%fd230, [_ZZ8colorSimILi471EEviPdS0_S0_S0_S0_S0_iPiidE9calc_data];
	ld.shared.f64 	%fd231, [_ZZ8colorSimILi471EEviPdS0_S0_S0_S0_S0_iPiidE9calc_data+8];
	add.f64 	%fd232, %fd230, %fd231;
	ld.shared.f64 	%fd233, [_ZZ8colorSimILi471EEviPdS0_S0_S0_S0_S0_iPiidE9calc_data+16];
	add.f64 	%fd234, %fd232, %fd233;
	div.rn.f64 	%fd235, %fd230, %fd234;
	setp.le.f64 	%p112, %fd27, %fd235;
	add.f64 	%fd236, %fd27, 0d3F947AE147AE147B;
	setp.gt.f64 	%p113, %fd236, %fd235;
	and.pred  	%p124, %p112, %p113;
$L__BB0_83:
	setp.gt.u32 	%p115, %r23, 42;
	mov.pred 	%p125, 0;
	@%p115 bra 	$L__BB0_85;
	ld.shared.f64 	%fd237, [_ZZ8colorSimILi471EEviPdS0_S0_S0_S0_S0_iPiidE9calc_data+8];
	ld.shared.f64 	%fd238, [_ZZ8colorSimILi471EEviPdS0_S0_S0_S0_S0_iPiidE9calc_data];
	add.f64 	%fd239, %fd237, %fd238;
	ld.shared.f64 	%fd240, [_ZZ8colorSimILi471EEviPdS0_S0_S0_S0_S0_iPiidE9calc_data+16];
	add.f64 	%fd241, %fd239, %fd240;
	div.rn.f64 	%fd242, %fd237, %fd241;
	setp.le.f64 	%p116, %fd28, %fd242;
	add.f64 	%fd243, %fd28, 0d3F947AE147AE147B;
	setp.gt.f64 	%p117, %fd243, %fd242;
	and.pred  	%p125, %p116, %p117;
$L__BB0_85:
	ld.param.u64 	%rd44, [_Z8colorSimILi471EEviPdS0_S0_S0_S0_S0_iPiid_param_8];
	mul.wide.s32 	%rd37, %r147, 4;
	cvta.to.global.u64 	%rd38, %rd44;
	add.s64 	%rd7, %rd38, %rd37;
	bar.sync 	0;
	not.pred 	%p118, %p124;
	@%p118 bra 	$L__BB0_87;
	st.global.u32 	[%rd7], %r1;
$L__BB0_87:
	bar.sync 	0;
	not.pred 	%p119, %p125;
	@%p119 bra 	$L__BB0_89;
	ld.global.u32 	%r137, [%rd7];
	mad.lo.s32 	%r138, %r1, 37, %r137;
	add.s32 	%r139, %r138, -2368;
	st.global.u32 	[%rd7], %r139;
$L__BB0_89:
	bar.sync 	0;
	add.f64 	%fd255, %fd255, 0d3FF0000000000000;
	add.s32 	%r148, %r148, 1;
	add.s32 	%r147, %r147, 1;
	add.s32 	%r146, %r146, 1;
	setp.ne.s32 	%p120, %r148, 1000;
	@%p120 bra 	$L__BB0_31;
	ret;

}
.func  (.param .b64 func_retval0) __internal_accurate_pow(
	.param .b64 __internal_accurate_pow_param_0,
	.param .b64 __internal_accurate_pow_param_1
)
{
	.reg .pred 	%p<8>;
	.reg .b32 	%r<49>;
	.reg .b32 	%f<3>;
	.reg .b64 	%fd<109>;

	ld.param.f64 	%fd10, [__internal_accurate_pow_param_0];
	ld.param.f64 	%fd11, [__internal_accurate_pow_param_1];
	{
	.reg .b32 %temp; 
	mov.b64 	{%temp, %r46}, %fd10;
	}
	{
	.reg .b32 %temp; 
	mov.b64 	{%r45, %temp}, %fd10;
	}
	shr.u32 	%r47, %r46, 20;
	setp.gt.u32 	%p1, %r46, 1048575;
	@%p1 bra 	$L__BB1_2;
	mul.f64 	%fd12, %fd10, 0d4350000000000000;
	{
	.reg .b32 %temp; 
	mov.b64 	{%temp, %r46}, %fd12;
	}
	{
	.reg .b32 %temp; 
	mov.b64 	{%r45, %temp}, %fd12;
	}
	shr.u32 	%r16, %r46, 20;
	add.s32 	%r47, %r16, -54;
$L__BB1_2:
	add.s32 	%r48, %r47, -1023;
	and.b32  	%r17, %r46, -2146435073;
	or.b32  	%r18, %r17, 1072693248;
	mov.b64 	%fd107, {%r45, %r18};
	setp.lt.u32 	%p2, %r18, 1073127583;
	@%p2 bra 	$L__BB1_4;
	{
	.reg .b32 %temp; 
	mov.b64 	{%r19, %temp}, %fd107;
	}
	{
	.reg .b32 %temp; 
	mov.b64 	{%temp, %r20}, %fd107;
	}
	add.s32 	%r21, %r20, -1048576;
	mov.b64 	%fd107, {%r19, %r21};
	add.s32 	%r48, %r47, -1022;
$L__BB1_4:
	add.f64 	%fd13, %fd107, 0dBFF0000000000000;
	add.f64 	%fd14, %fd107, 0d3FF0000000000000;
	rcp.approx.ftz.f64 	%fd15, %fd14;
	neg.f64 	%fd16, %fd14;
	fma.rn.f64 	%fd17, %fd16, %fd15, 0d3FF0000000000000;
	fma.rn.f64 	%fd18, %fd17, %fd17, %fd17;
	fma.rn.f64 	%fd19, %fd18, %fd15, %fd15;
	mul.f64 	%fd20, %fd13, %fd19;
	fma.rn.f64 	%fd21, %fd13, %fd19, %fd20;
	mul.f64 	%fd22, %fd21, %fd21;
	fma.rn.f64 	%fd23, %fd22, 0d3EB0F5FF7D2CAFE2, 0d3ED0F5D241AD3B5A;
	fma.rn.f64 	%fd24, %fd23, %fd22, 0d3EF3B20A75488A3F;
	fma.rn.f64 	%fd25, %fd24, %fd22, 0d3F1745CDE4FAECD5;
	fma.rn.f64 	%fd26, %fd25, %fd22, 0d3F3C71C7258A578B;
	fma.rn.f64 	%fd27, %fd26, %fd22, 0d3F6249249242B910;
	fma.rn.f64 	%fd28, %fd27, %fd22, 0d3F89999999999DFB;
	sub.f64 	%fd29, %fd13, %fd21;
	add.f64 	%fd30, %fd29, %fd29;
	neg.f64 	%fd31, %fd21;
	fma.rn.f64 	%fd32, %fd31, %fd13, %fd30;
	mul.f64 	%fd33, %fd19, %fd32;
	fma.rn.f64 	%fd34, %fd22, %fd28, 0d3FB5555555555555;
	mov.f64 	%fd35, 0d3FB5555555555555;
	sub.f64 	%fd36, %fd35, %fd34;
	fma.rn.f64 	%fd37, %fd22, %fd28, %fd36;
	add.f64 	%fd38, %fd37, 0dBC46A4CB00B9E7B0;
	add.f64 	%fd39, %fd34, %fd38;
	sub.f64 	%fd40, %fd34, %fd39;
	add.f64 	%fd41, %fd38, %fd40;
	mul.rn.f64 	%fd42, %fd21, %fd21;
	neg.f64 	%fd43, %fd42;
	fma.rn.f64 	%fd44, %fd21, %fd21, %fd43;
	{
	.reg .b32 %temp; 
	mov.b64 	{%r22, %temp}, %fd33;
	}
	{
	.reg .b32 %temp; 
	mov.b64 	{%temp, %r23}, %fd33;
	}
	add.s32 	%r24, %r23, 1048576;
	mov.b64 	%fd45, {%r22, %r24};
	fma.rn.f64 	%fd46, %fd21, %fd45, %fd44;
	mul.rn.f64 	%fd47, %fd42, %fd21;
	neg.f64 	%fd48, %fd47;
	fma.rn.f64 	%fd49, %fd42, %fd21, %fd48;
	fma.rn.f64 	%fd50, %fd42, %fd33, %fd49;
	fma.rn.f64 	%fd51, %fd46, %fd21, %fd50;
	mul.rn.f64 	%fd52, %fd39, %fd47;
	neg.f64 	%fd53, %fd52;
	fma.rn.f64 	%fd54, %fd39, %fd47, %fd53;
	fma.rn.f64 	%fd55, %fd39, %fd51, %fd54;
	fma.rn.f64 	%fd56, %fd41, %fd47, %fd55;
	add.f64 	%fd57, %fd52, %fd56;
	sub.f64 	%fd58, %fd52, %fd57;
	add.f64 	%fd59, %fd56, %fd58;
	add.f64 	%fd60, %fd21, %fd57;
	sub.f64 	%fd61, %fd21, %fd60;
	add.f64 	%fd62, %fd57, %fd61;
	add.f64 	%fd63, %fd59, %fd62;
	add.f64 	%fd64, %fd33, %fd63;
	add.f64 	%fd65, %fd60, %fd64;
	sub.f64 	%fd66, %fd60, %fd65;
	add.f64 	%fd67, %fd64, %fd66;
	xor.b32  	%r25, %r48, -2147483648;
	mov.b32 	%r26, 1127219200;
	mov.b64 	%fd68, {%r25, %r26};
	mov.b32 	%r27, -2147483648;
	mov.b64 	%fd69, {%r27, %r26};
	sub.f64 	%fd70, %fd68, %fd69;
	fma.rn.f64 	%fd71, %fd70, 0d3FE62E42FEFA39EF, %fd65;
	fma.rn.f64 	%fd72, %fd70, 0dBFE62E42FEFA39EF, %fd71;
	sub.f64 	%fd73, %fd72, %fd65;
	sub.f64 	%fd74, %fd67, %fd73;
	fma.rn.f64 	%fd75, %fd70, 0d3C7ABC9E3B39803F, %fd74;
	add.f64 	%fd76, %fd71, %fd75;
	sub.f64 	%fd77, %fd71, %fd76;
	add.f64 	%fd78, %fd75, %fd77;
	{
	.reg .b32 %temp; 
	mov.b64 	{%temp, %r28}, %fd11;
	}
	{
	.reg .b32 %temp; 
	mov.b64 	{%r29, %temp}, %fd11;
	}
	shl.b32 	%r30, %r28, 1;
	setp.gt.u32 	%p3, %r30, -33554433;
	and.b32  	%r31, %r28, -15728641;
	selp.b32 	%r32, %r31, %r28, %p3;
	mov.b64 	%fd79, {%r29, %r32};
	mul.rn.f64 	%fd80, %fd76, %fd79;
	neg.f64 	%fd81, %fd80;
	fma.rn.f64 	%fd82, %fd76, %fd79, %fd81;
	fma.rn.f64 	%fd83, %fd78, %fd79, %fd82;
	add.f64 	%fd4, %fd80, %fd83;
	sub.f64 	%fd84, %fd80, %fd4;
	add.f64 	%fd5, %fd83, %fd84;
	fma.rn.f64 	%fd85, %fd4, 0d3FF71547652B82FE, 0d4338000000000000;
	{
	.reg .b32 %temp; 
	mov.b64 	{%r13, %temp}, %fd85;
	}
	mov.f64 	%fd86, 0dC338000000000000;
	add.rn.f64 	%fd87, %fd85, %fd86;
	fma.rn.f64 	%fd88, %fd87, 0dBFE62E42FEFA39EF, %fd4;
	fma.rn.f64 	%fd89, %fd87, 0dBC7ABC9E3B39803F, %fd88;
	fma.rn.f64 	%fd90, %fd89, 0d3E5ADE1569CE2BDF, 0d3E928AF3FCA213EA;
	fma.rn.f64 	%fd91, %fd90, %fd89, 0d3EC71DEE62401315;
	fma.rn.f64 	%fd92, %fd91, %fd89, 0d3EFA01997C89EB71;
	fma.rn.f64 	%fd93, %fd92, %fd89, 0d3F2A01A014761F65;
	fma.rn.f64 	%fd94, %fd93, %fd89, 0d3F56C16C1852B7AF;
	fma.rn.f64 	%fd95, %fd94, %fd89, 0d3F81111111122322;
	fma.rn.f64 	%fd96, %fd95, %fd89, 0d3FA55555555502A1;
	fma.rn.f64 	%fd97, %fd96, %fd89, 0d3FC5555555555511;
	fma.rn.f64 	%fd98, %fd97, %fd89, 0d3FE000000000000B;
	fma.rn.f64 	%fd99, %fd98, %fd89, 0d3FF0000000000000;
	fma.rn.f64 	%fd100, %fd99, %fd89, 0d3FF0000000000000;
	{
	.reg .b32 %temp; 
	mov.b64 	{%r14, %temp}, %fd100;
	}
	{
	.reg .b32 %temp; 
	mov.b64 	{%temp, %r15}, %fd100;
	}
	shl.b32 	%r33, %r13, 20;
	add.s32 	%r34, %r33, %r15;
	mov.b64 	%fd108, {%r14, %r34};
	{
	.reg .b32 %temp; 
	mov.b64 	{%temp, %r35}, %fd4;
	}
	mov.b32 	%f2, %r35;
	abs.f32 	%f1, %f2;
	setp.lt.f32 	%p4, %f1, 0f4086232B;
	@%p4 bra 	$L__BB1_7;
	setp.lt.f64 	%p5, %fd4, 0d0000000000000000;
	add.f64 	%fd101, %fd4, 0d7FF0000000000000;
	selp.f64 	%fd108, 0d0000000000000000, %fd101, %p5;
	setp.geu.f32 	%p6, %f1, 0f40874800;
	@%p6 bra 	$L__BB1_7;
	shr.u32 	%r36, %r13, 31;
	add.s32 	%r37, %r13, %r36;
	shr.s32 	%r38, %r37, 1;
	shl.b32 	%r39, %r38, 20;
	add.s32 	%r40, %r15, %r39;
	mov.b64 	%fd102, {%r14, %r40};
	sub.s32 	%r41, %r13, %r38;
	shl.b32 	%r42, %r41, 20;
	add.s32 	%r43, %r42, 1072693248;
	mov.b32 	%r44, 0;
	mov.b64 	%fd103, {%r44, %r43};
	mul.f64 	%fd108, %fd103, %fd102;
$L__BB1_7:
	abs.f64 	%fd104, %fd108;
	setp.eq.f64 	%p7, %fd104, 0d7FF0000000000000;
	fma.rn.f64 	%fd105, %fd108, %fd5, %fd108;
	selp.f64 	%fd106, %fd108, %fd105, %p7;
	st.param.f64 	[func_retval0], %fd106;
	ret;

}


// ===== COMPILED SASS (sm_100) =====

	.target	sm_100

	.elftype	@"ET_EXEC"


//--------------------- .note.nv.tkinfo           --------------------------
	.section	.note.nv.tkinfo,"",@"SHT_NOTE"
	.sectionflags	@"SHF_NOTE_NV_TKINFO"
	.tkinfo
        /*0018*/ 	.word	0x00000002
        /*0030*/ 	.string	""
        /*0030*/ 	.string	"ptxas"
        /*0030*/ 	.string	"Cuda compilation tools, release 13.0, V13.0.88"
        /*0030*/ 	.string	"Build cuda_13.0.r13.0/compiler.36424714_0"
        /*0030*/ 	.string	"-arch sm_100 -m 64 "



//--------------------- .note.nv.cuinfo           --------------------------
	.section	.note.nv.cuinfo,"",@"SHT_NOTE"
	.sectionflags	@"SHF_NOTE_NV_CUINFO"
        /*0018*/ 	.short	0x0002
        /*001a*/ 	.short	0x0064
        /*001c*/ 	.short	0x0082
	.zero		2


//--------------------- .nv.info                  --------------------------
	.section	.nv.info,"",@"SHT_CUDA_INFO"
	.align	4


	//----- nvinfo : EIATTR_REGCOUNT
	.align		4
        /*0000*/ 	.byte	0x04, 0x2f
        /*0002*/ 	.short	(.L_2 - .L_1)
	.align		4
.L_1:
        /*0004*/ 	.word	index@(_Z8colorSimILi471EEviPdS0_S0_S0_S0_S0_iPiid)
        /*0008*/ 	.word	0x00000038


	//----- nvinfo : EIATTR_FRAME_SIZE
	.align		4
.L_2:
        /*000c*/ 	.byte	0x04, 0x11
        /*000e*/ 	.short	(.L_4 - .L_3)
	.align		4
.L_3:
        /*0010*/ 	.word	index@($_Z8colorSimILi471EEviPdS0_S0_S0_S0_S0_iPiid$__internal_accurate_pow)
        /*0014*/ 	.word	0x00000018


	//----- nvinfo : EIATTR_FRAME_SIZE
	.align		4
.L_4:
        /*0018*/ 	.byte	0x04, 0x11
        /*001a*/ 	.short	(.L_6 - .L_5)
	.align		4
.L_5:
        /*001c*/ 	.word	index@($__internal_1_$__cuda_sm20_div_rn_f64_full)
        /*0020*/ 	.word	0x00000018


	//----- nvinfo : EIATTR_FRAME_SIZE
	.align		4
.L_6:
        /*0024*/ 	.byte	0x04, 0x11
        /*0026*/ 	.short	(.L_8 - .L_7)
	.align		4
.L_7:
        /*0028*/ 	.word	index@($__internal_0_$__cuda_sm20_dblrcp_rn_slowpath_v3)
        /*002c*/ 	.word	0x00000018


	//----- nvinfo : EIATTR_FRAME_SIZE
	.align		4
.L_8:
        /*0030*/ 	.byte	0x04, 0x11
        /*0032*/ 	.short	(.L_10 - .L_9)
	.align		4
.L_9:
        /*0034*/ 	.word	index@(_Z8colorSimILi471EEviPdS0_S0_S0_S0_S0_iPiid)
        /*0038*/ 	.word	0x00000018


	//----- nvinfo : EIATTR_MIN_STACK_SIZE
	.align		4
.L_10:
        /*003c*/ 	.byte	0x04, 0x12
        /*003e*/ 	.short	(.L_12 - .L_11)
	.align		4
.L_11:
        /*0040*/ 	.word	index@(_Z8colorSimILi471EEviPdS0_S0_S0_S0_S0_iPiid)
        /*0044*/ 	.word	0x00000018
.L_12:


//--------------------- .nv.compat                --------------------------
	.section	.nv.compat,"",@"SHT_CUDA_COMPAT_INFO"
	.align	4
        /*0000*/ 	.byte	0x02, 0x09, 0x00, 0x00, 0x02, 0x02, 0x01, 0x00, 0x02, 0x05, 0x05, 0x00, 0x03, 0x07, 0x01, 0x01
        /*0010*/ 	.byte	0x02, 0x03, 0x00, 0x00, 0x02, 0x06, 0x01, 0x00, 0x04, 0x0b, 0x08, 0x00, 0x01, 0x00, 0x00, 0x00
        /*0020*/ 	.byte	0x00, 0x00, 0x00, 0x00


//--------------------- .nv.info._Z8colorSimILi471EEviPdS0_S0_S0_S0_S0_iPiid --------------------------
	.section	.nv.info._Z8colorSimILi471EEviPdS0_S0_S0_S0_S0_iPiid,"",@"SHT_CUDA_INFO"
	.sectionflags	@""
	.align	4


	//----- nvinfo : EIATTR_CUDA_API_VERSION
	.align		4
        /*0000*/ 	.byte	0x04, 0x37
        /*0002*/ 	.short	(.L_14 - .L_13)
.L_13:
        /*0004*/ 	.word	0x00000082


	//----- nvinfo : EIATTR_KPARAM_INFO
	.align		4
.L_14:
        /*0008*/ 	.byte	0x04, 0x17
        /*000a*/ 	.short	(.L_16 - .L_15)
.L_15:
        /*000c*/ 	.word	0x00000000
        /*0010*/ 	.short	0x000a
        /*0012*/ 	.short	0x0050
        /*0014*/ 	.byte	0x00, 0xf0, 0x21, 0x00


	//----- nvinfo : EIATTR_KPARAM_INFO
	.align		4
.L_16:
        /*0018*/ 	.byte	0x04, 0x17
        /*001a*/ 	.short	(.L_18 - .L_17)
.L_17:
        /*001c*/ 	.word	0x00000000
        /*0020*/ 	.short	0x0009
        /*0022*/ 	.short	0x0048
        /*0024*/ 	.byte	0x00, 0xf0, 0x11, 0x00


	//----- nvinfo : EIATTR_KPARAM_INFO
	.align		4
.L_18:
        /*0028*/ 	.byte	0x04, 0x17
        /*002a*/ 	.short	(.L_20 - .L_19)
.L_19:
        /*002c*/ 	.word	0x00000000
        /*0030*/ 	.short	0x0008
        /*0032*/ 	.short	0x0040
        /*0034*/ 	.byte	0x00, 0xf5, 0x21, 0x00


	//----- nvinfo : EIATTR_KPARAM_INFO
	.align		4
.L_20:
        /*0038*/ 	.byte	0x04, 0x17
        /*003a*/ 	.short	(.L_22 - .L_21)
.L_21:
        /*003c*/ 	.word	0x00000000
        /*0040*/ 	.short	0x0007
        /*0042*/ 	.short	0x0038
        /*0044*/ 	.byte	0x00, 0xf0, 0x11, 0x00


	//----- nvinfo : EIATTR_KPARAM_INFO
	.align		4
.L_22:
        /*0048*/ 	.byte	0x04, 0x17
        /*004a*/ 	.short	(.L_24 - .L_23)
.L_23:
        /*004c*/ 	.word	0x00000000
        /*0050*/ 	.short	0x0006
        /*0052*/ 	.short	0x0030
        /*0054*/ 	.byte	0x00, 0xf5, 0x21, 0x00


	//----- nvinfo : EIATTR_KPARAM_INFO
	.align		4
.L_24:
        /*0058*/ 	.byte	0x04, 0x17
        /*005a*/ 	.short	(.L_26 - .L_25)
.L_25:
        /*005c*/ 	.word	0x00000000
        /*0060*/ 	.short	0x0005
        /*0062*/ 	.short	0x0028
        /*0064*/ 	.byte	0x00, 0xf5, 0x21, 0x00


	//----- nvinfo : EIATTR_KPARAM_INFO
	.align		4
.L_26:
        /*0068*/ 	.byte	0x04, 0x17
        /*006a*/ 	.short	(.L_28 - .L_27)
.L_27:
        /*006c*/ 	.word	0x00000000
        /*0070*/ 	.short	0x0004
        /*0072*/ 	.short	0x0020
        /*0074*/ 	.byte	0x00, 0xf5, 0x21, 0x00


	//----- nvinfo : EIATTR_KPARAM_INFO
	.align		4
.L_28:
        /*0078*/ 	.byte	0x04, 0x17
        /*007a*/ 	.short	(.L_30 - .L_29)
.L_29:
        /*007c*/ 	.word	0x00000000
        /*0080*/ 	.short	0x0003
        /*0082*/ 	.short	0x0018
        /*0084*/ 	.byte	0x00, 0xf5, 0x21, 0x00


	//----- nvinfo : EIATTR_KPARAM_INFO
	.align		4
.L_30:
        /*0088*/ 	.byte	0x04, 0x17
        /*008a*/ 	.short	(.L_32 - .L_31)
.L_31:
        /*008c*/ 	.word	0x00000000
        /*0090*/ 	.short	0x0002
        /*0092*/ 	.short	0x0010
        /*0094*/ 	.byte	0x00, 0xf5, 0x21, 0x00


	//----- nvinfo : EIATTR_KPARAM_INFO
	.align		4
.L_32:
        /*0098*/ 	.byte	0x04, 0x17
        /*009a*/ 	.short	(.L_34 - .L_33)
.L_33:
        /*009c*/ 	.word	0x00000000
        /*00a0*/ 	.short	0x0001
        /*00a2*/ 	.short	0x0008
        /*00a4*/ 	.byte	0x00, 0xf5, 0x21, 0x00


	//----- nvinfo : EIATTR_KPARAM_INFO
	.align		4
.L_34:
        /*00a8*/ 	.byte	0x04, 0x17
        /*00aa*/ 	.short	(.L_36 - .L_35)
.L_35:
        /*00ac*/ 	.word	0x00000000
        /*00b0*/ 	.short	0x0000
        /*00b2*/ 	.short	0x0000
        /*00b4*/ 	.byte	0x00, 0xf0, 0x11, 0x00


	//----- nvinfo : EIATTR_SPARSE_MMA_MASK
	.align		4
.L_36:
        /*00b8*/ 	.byte	0x03, 0x50
        /*00ba*/ 	.short	0x0000


	//----- nvinfo : EIATTR_MAXREG_COUNT
	.align		4
        /*00bc*/ 	.byte	0x03, 0x1b
        /*00be*/ 	.short	0x00ff


	//----- nvinfo : EIATTR_NUM_BARRIERS
	.align		4
        /*00c0*/ 	.byte	0x02, 0x4c
        /*00c2*/ 	.byte	0x01
	.zero		1


	//----- nvinfo : EIATTR_EXTERNS
	.align		4
        /*00c4*/ 	.byte	0x04, 0x0f
        /*00c6*/ 	.short	(.L_38 - .L_37)


	//   ....[0]....
	.align		4
.L_37:
        /*00c8*/ 	.word	index@(vprintf)


	//----- nvinfo : EIATTR_MERCURY_ISA_VERSION
	.align		4
.L_38:
        /*00cc*/ 	.byte	0x03, 0x5f
        /*00ce*/ 	.short	0x0101


	//----- nvinfo : EIATTR_VRC_CTA_INIT_COUNT
	.align		4
        /*00d0*/ 	.byte	0x02, 0x4a
	.zero		1
	.zero		1


	//----- nvinfo : EIATTR_SYSCALL_OFFSETS
	.align		4
        /*00d4*/ 	.byte	0x04, 0x46
        /*00d6*/ 	.short	(.L_40 - .L_39)


	//   ....[0]....
.L_39:
        /*00d8*/ 	.word	0x00002d60


	//----- nvinfo : EIATTR_EXIT_INSTR_OFFSETS
	.align		4
.L_40:
        /*00dc*/ 	.byte	0x04, 0x1c
        /*00de*/ 	.short	(.L_42 - .L_41)


	//   ....[0]....
.L_41:
        /*00e0*/ 	.word	0x00003370


	//----- nvinfo : EIATTR_CRS_STACK_SIZE
	.align		4
.L_42:
        /*00e4*/ 	.byte	0x04, 0x1e
        /*00e6*/ 	.short	(.L_44 - .L_43)
.L_43:
        /*00e8*/ 	.word	0x00000000


	//----- nvinfo : EIATTR_CBANK_PARAM_SIZE
	.align		4
.L_44:
        /*00ec*/ 	.byte	0x03, 0x19
        /*00ee*/ 	.short	0x0058


	//----- nvinfo : EIATTR_PARAM_CBANK
	.align		4
        /*00f0*/ 	.byte	0x04, 0x0a
        /*00f2*/ 	.short	(.L_46 - .L_45)
	.align		4
.L_45:
        /*00f4*/ 	.word	index@(.nv.constant0._Z8colorSimILi471EEviPdS0_S0_S0_S0_S0_iPiid)
        /*00f8*/ 	.short	0x0380
        /*00fa*/ 	.short	0x0058


	//----- nvinfo : EIATTR_SW_WAR
	.align		4
.L_46:
        /*00fc*/ 	.byte	0x04, 0x36
        /*00fe*/ 	.short	(.L_48 - .L_47)
.L_47:
        /*0100*/ 	.word	0x00000008
.L_48:


//--------------------- .nv.callgraph             --------------------------
	.section	.nv.callgraph,"",@"SHT_CUDA_CALLGRAPH"
	.align	4
	.sectionentsize	8
	.align		4
        /*0000*/ 	.word	0x00000000
	.align		4
        /*0004*/ 	.word	0xffffffff
	.align		4
        /*0008*/ 	.word	index@(_Z8colorSimILi471EEviPdS0_S0_S0_S0_S0_iPiid)
	.align		4
        /*000c*/ 	.word	index@(vprintf)
	.align		4
        /*0010*/ 	.word	0x00000000
	.align		4
        /*0014*/ 	.word	0xfffffffe
	.align		4
        /*0018*/ 	.word	0x00000000
	.align		4
        /*001c*/ 	.word	0xfffffffd
	.align		4
        /*0020*/ 	.word	0x00000000
	.align		4
        /*0024*/ 	.word	0xfffffffc


//--------------------- .nv.constant4             --------------------------
	.section	.nv.constant4,"a",@progbits
	.align	8
	.align		8
.nv.constant4:
        /*0000*/ 	.dword	vprintf
	.align		8
        /*0008*/ 	.dword	$str


//--------------------- .text._Z8colorSimILi471EEviPdS0_S0_S0_S0_S0_iPiid --------------------------
	.section	.text._Z8colorSimILi471EEviPdS0_S0_S0_S0_S0_iPiid,"ax",@progbits
	.align	128
        .global         _Z8colorSimILi471EEviPdS0_S0_S0_S0_S0_iPiid
        .type           _Z8colorSimILi471EEviPdS0_S0_S0_S0_S0_iPiid,@function
        .size           _Z8colorSimILi471EEviPdS0_S0_S0_S0_S0_iPiid,(.L_x_77 - _Z8colorSimILi471EEviPdS0_S0_S0_S0_S0_iPiid)
        .other          _Z8colorSimILi471EEviPdS0_S0_S0_S0_S0_iPiid,@"STO_CUDA_ENTRY STV_DEFAULT"
_Z8colorSimILi471EEviPdS0_S0_S0_S0_S0_iPiid:
.text._Z8colorSimILi471EEviPdS0_S0_S0_S0_S0_iPiid:
[----:B------:R-:W0:Y:S01]  /*0000*/  LDC R1, c[0x0][0x37c] ;  /* 0x0000df00ff017b82 */ /* 0x000e220000000800 */
[----:B------:R-:W1:Y:S07]  /*0010*/  S2R R38, SR_TID.X ;  /* 0x0000000000267919 */ /* 0x000e6e0000002100 */
[----:B------:R-:W2:Y:S01]  /*0020*/  S2UR UR6, SR_CgaCtaId ;  /* 0x00000000000679c3 */ /* 0x000ea20000008800 */
[----:B------:R-:W-:Y:S01]  /*0030*/  UMOV UR4, 0x400 ;  /* 0x0000040000047882 */ /* 0x000fe20000000000 */
[----:B------:R-:W3:Y:S01]  /*0040*/  LDCU UR10, c[0x0][0x3c8] ;  /* 0x00007900ff0a77ac */ /* 0x000ee20008000800 */
[----:B0-----:R-:W-:Y:S01]  /*0050*/  VIADD R1, R1, 0xffffffe8 ;  /* 0xffffffe801017836 */ /* 0x001fe20000000000 */
[----:B------:R-:W-:Y:S01]  /*0060*/  UIADD3 UR5, UPT, UPT, UR4, 0x2c28, URZ ;  /* 0x00002c2804057890 */ /* 0x000fe2000fffe0ff */
[----:B------:R-:W0:Y:S01]  /*0070*/  LDCU UR7, c[0x0][0x2f8] ;  /* 0x00005f00ff0777ac */ /* 0x000e220008000800 */
[----:B------:R-:W4:Y:S01]  /*0080*/  LDCU UR8, c[0x0][0x2fc] ;  /* 0x00005f80ff0877ac */ /* 0x000f220008000800 */
[----:B------:R-:W1:Y:S01]  /*0090*/  LDCU.64 UR36, c[0x0][0x358] ;  /* 0x00006b00ff2477ac */ /* 0x000e620008000a00 */
[----:B---3--:R-:W-:-:S02]  /*00a0*/  UISETP.GE.AND UP0, UPT, UR10, 0x1, UPT ;  /* 0x000000010a00788c */ /* 0x008fc4000bf06270 */
[----:B--2---:R-:W-:Y:S02]  /*00b0*/  ULEA UR5, UR6, UR5, 0x18 ;  /* 0x0000000506057291 */ /* 0x004fe4000f8ec0ff */
[----:B------:R-:W-:Y:S01]  /*00c0*/  ULEA UR9, UR6, UR4, 0x18 ;  /* 0x0000000406097291 */ /* 0x000fe2000f8ec0ff */
[----:B0-----:R-:W-:-:S03]  /*00d0*/  IADD3 R32, P0, PT, R1, UR7, RZ ;  /* 0x0000000701207c10 */ /* 0x001fc6000ff1e0ff */
[----:B-1----:R-:W-:Y:S02]  /*00e0*/  LEA R37, R38, UR5, 0x3 ;  /* 0x0000000526257c11 */ /* 0x002fe4000f8e18ff */
[----:B----4-:R-:W-:-:S03]  /*00f0*/  IMAD.X R2, RZ, RZ, UR8, P0 ;  /* 0x00000008ff027e24 */ /* 0x010fc600080e06ff */
[----:B------:R0:W-:Y:S01]  /*0100*/  STS.64 [R37], RZ ;  /* 0x000000ff25007388 */ /* 0x0001e20000000a00 */
[----:B------:R-:W-:Y:S06]  /*0110*/  BAR.SYNC.DEFER_BLOCKING 0x0 ;  /* 0x0000000000007b1d */ /* 0x000fec0000010000 */
[----:B------:R-:W-:Y:S02]  /*0120*/  STS.64 [UR9+0x4998], RZ ;  /* 0x004998ffff007988 */ /* 0x000fe40008000a09 */
[----:B------:R-:W-:Y:S06]  /*0130*/  BAR.SYNC.DEFER_BLOCKING 0x0 ;  /* 0x0000000000007b1d */ /* 0x000fec0000010000 */
[----:B------:R-:W-:Y:S05]  /*0140*/  BRA.U !UP0, `(.L_x_0) ;  /* 0x0000000d08387547 */ /* 0x000fea000b800000 */
[----:B------:R-:W1:Y:S01]  /*0150*/  S2UR UR7, SR_CTAID.X ;  /* 0x00000000000779c3 */ /* 0x000e620000002500 */
[----:B------:R-:W2:Y:S01]  /*0160*/  LDCU.64 UR10, c[0x0][0x3d0] ;  /* 0x00007a00ff0a77ac */ /* 0x000ea20008000a00 */
[----:B------:R-:W2:Y:S01]  /*0170*/  I2F.F64.U32 R18, R38 ;  /* 0x0000002600127312 */ /* 0x000ea20000201800 */
[----:B------:R-:W-:Y:S01]  /*0180*/  IMAD.MOV.U32 R24, RZ, RZ, RZ ;  /* 0x000000ffff187224 */ /* 0x000fe200078e00ff */
[----:B------:R-:W1:Y:S01]  /*0190*/  LDCU UR8, c[0x0][0x380] ;  /* 0x00007000ff0877ac */ /* 0x000e620008000800 */
[----:B------:R-:W-:-:S04]  /*01a0*/  UIADD3 UR4, UPT, UPT, UR4, 0x3ae0, URZ ;  /* 0x00003ae004047890 */ /* 0x000fc8000fffe0ff */
[----:B------:R-:W-:Y:S01]  /*01b0*/  ULEA UR6, UR6, UR4, 0x18 ;  /* 0x0000000406067291 */ /* 0x000fe2000f8ec0ff */
[----:B--2---:R-:W-:-:S05]  /*01c0*/  DADD R18, R18, UR10 ;  /* 0x0000000a12127e29 */ /* 0x004fca0008000000 */
[----:B------:R-:W-:Y:S01]  /*01d0*/  LEA R25, R38, UR6, 0x3 ;  /* 0x0000000626197c11 */ /* 0x000fe2000f8e18ff */
[----:B-1----:R-:W-:-:S12]  /*01e0*/  UIADD3 UR4, UPT, UPT, UR7, UR8, URZ ;  /* 0x0000000807047290 */ /* 0x002fd8000fffe0ff */
.L_x_11:
[----:B-1----:R-:W1:Y:S08]  /*01f0*/  LDC R3, c[0x0][0x3c8] ;  /* 0x0000f200ff037b82 */ /* 0x002e700000000800 */
[----:B------:R-:W2:Y:S01]  /*0200*/  LDC.64 R16, c[0x0][0x388] ;  /* 0x0000e200ff107b82 */ /* 0x000ea20000000a00 */
[----:B-1----:R-:W-:-:S04]  /*0210*/  IMAD R0, R3, UR4, R24 ;  /* 0x0000000403007c24 */ /* 0x002fc8000f8e0218 */
[----:B------:R-:W-:-:S04]  /*0220*/  IMAD R7, R0, 0x3, RZ ;  /* 0x0000000300077824 */ /* 0x000fc800078e02ff */
[----:B------:R-:W-:-:S04]  /*0230*/  VIADD R23, R7, 0x1 ;  /* 0x0000000107177836 */ /* 0x000fc80000000000 */
[----:B--2---:R-:W-:-:S06]  /*0240*/  IMAD.WIDE.U32 R22, R23, 0x8, R16 ;  /* 0x0000000817167825 */ /* 0x004fcc00078e0010 */
[----:B------:R-:W2:Y:S01]  /*0250*/  LDG.E.64 R22, desc[UR36][R22.64] ;  /* 0x0000002416167981 */ /* 0x000ea2000c1e1b00 */
[----:B------:R-:W-:-:S06]  /*0260*/  IMAD.WIDE.U32 R4, R7, 0x8, R16 ;  /* 0x0000000807047825 */ /* 0x000fcc00078e0010 */
[----:B------:R-:W3:Y:S01]  /*0270*/  LDG.E.64 R4, desc[UR36][R4.64] ;  /* 0x0000002404047981 */ /* 0x000ee2000c1e1b00 */
[----:B------:R-:W-:-:S04]  /*0280*/  VIADD R7, R7, 0x2 ;  /* 0x0000000207077836 */ /* 0x000fc80000000000 */
[----:B------:R-:W-:-:S06]  /*0290*/  IMAD.WIDE.U32 R16, R7, 0x8, R16 ;  /* 0x0000000807107825 */ /* 0x000fcc00078e0010 */
[----:B------:R-:W5:Y:S01]  /*02a0*/  LDG.E.64 R16, desc[UR36][R16.64] ;  /* 0x0000002410107981 */ /* 0x000f62000c1e1b00 */
[----:B------:R-:W-:Y:S01]  /*02b0*/  IMAD.MOV.U32 R8, RZ, RZ, 0x1 ;  /* 0x00000001ff087424 */ /* 0x000fe200078e00ff */
[----:B------:R-:W-:Y:S01]  /*02c0*/  UMOV UR8, 0xfcf70920 ;  /* 0xfcf7092000087882 */ /* 0x000fe20000000000 */
[----:B------:R-:W-:Y:S01]  /*02d0*/  VIADD R24, R24, 0x1 ;  /* 0x0000000118187836 */ /* 0x000fe20000000000 */
[----:B------:R-:W-:Y:S01]  /*02e0*/  UMOV UR9, 0x40040d92 ;  /* 0x40040d9200097882 */ /* 0x000fe20000000000 */
[----:B------:R-:W-:Y:S03]  /*02f0*/  BSSY.RECONVERGENT B0, `(.L_x_1) ;  /* 0x0000018000007945 */ /* 0x000fe60003800200 */
[----:B------:R-:W-:Y:S01]  /*0300*/  ISETP.NE.AND P0, PT, R24, R3, PT ;  /* 0x000000031800720c */ /* 0x000fe20003f05270 */
[----:B--2---:R-:W-:Y:S02]  /*0310*/  DADD R6, R22, R22 ;  /* 0x0000000016067229 */ /* 0x004fe40000000016 */
[----:B---3--:R-:W-:-:S06]  /*0320*/  DADD R4, R18, -R4 ;  /* 0x0000000012047229 */ /* 0x008fcc0000000804 */
[C---:B------:R-:W-:Y:S02]  /*0330*/  DMUL R6, R22.reuse, R6 ;  /* 0x0000000616067228 */ /* 0x040fe40000000000 */
[----:B------:R-:W-:-:S04]  /*0340*/  DMUL R22, R22, UR8 ;  /* 0x0000000816167c28 */ /* 0x000fc80008000000 */
[----:B------:R-:W1:Y:S01]  /*0350*/  MUFU.RCP64H R9, R7 ;  /* 0x0000000700097308 */ /* 0x000e620000001800 */
[----:B------:R-:W-:-:S10]  /*0360*/  DMUL R14, R4, -R4 ;  /* 0x80000004040e7228 */ /* 0x000fd40000000000 */
[----:B------:R-:W-:Y:S01]  /*0370*/  FSETP.GEU.AND P2, PT, |R15|, 6.5827683646048100446e-37, PT ;  /* 0x036000000f00780b */ /* 0x000fe20003f4e200 */
[----:B-1----:R-:W-:-:S08]  /*0380*/  DFMA R10, -R6, R8, 1 ;  /* 0x3ff00000060a742b */ /* 0x002fd00000000108 */
[----:B------:R-:W-:-:S08]  /*0390*/  DFMA R10, R10, R10, R10 ;  /* 0x0000000a0a0a722b */ /* 0x000fd0000000000a */
[----:B------:R-:W-:-:S08]  /*03a0*/  DFMA R10, R8, R10, R8 ;  /* 0x0000000a080a722b */ /* 0x000fd00000000008 */
[----:B------:R-:W-:-:S08]  /*03b0*/  DFMA R8, -R6, R10, 1 ;  /* 0x3ff000000608742b */ /* 0x000fd0000000010a */
[----:B------:R-:W-:-:S08]  /*03c0*/  DFMA R8, R10, R8, R10 ;  /* 0x000000080a08722b */ /* 0x000fd0000000000a */
[----:B------:R-:W-:-:S08]  /*03d0*/  DMUL R4, R14, R8 ;  /* 0x000000080e047228 */ /* 0x000fd00000000000 */
[----:B------:R-:W-:-:S08]  /*03e0*/  DFMA R10, -R6, R4, R14 ;  /* 0x00000004060a722b */ /* 0x000fd0000000010e */
[----:B------:R-:W-:-:S10]  /*03f0*/  DFMA R4, R8, R10, R4 ;  /* 0x0000000a0804722b */ /* 0x000fd40000000004 */
[----:B------:R-:W-:-:S05]  /*0400*/  FFMA R0, RZ, R7, R5 ;  /* 0x00000007ff007223 */ /* 0x000fca0000000005 */
[----:B------:R-:W-:-:S13]  /*0410*/  FSETP.GT.AND P1, PT, |R0|, 1.469367938527859385e-39, PT ;  /* 0x001000000000780b */ /* 0x000fda0003f24200 */
[----:B------:R-:W-:Y:S05]  /*0420*/  @P1 BRA P2, `(.L_x_2) ;  /* 0x0000000000101947 */ /* 0x000fea0001000000 */
[----:B------:R-:W-:-:S07]  /*0430*/  MOV R0, 0x450 ;  /* 0x0000045000007802 */ /* 0x000fce0000000f00 */
[----:B0----5:R-:W-:Y:S05]  /*0440*/  CALL.REL.NOINC `($__internal_1_$__cuda_sm20_div_rn_f64_full) ;  /* 0x0000003000787944 */ /* 0x021fea0003c00000 */
[----:B------:R-:W-:Y:S02]  /*0450*/  IMAD.MOV.U32 R4, RZ, RZ, R6 ;  /* 0x000000ffff047224 */ /* 0x000fe400078e0006 */
[----:B------:R-:W-:-:S07]  /*0460*/  IMAD.MOV.U32 R5, RZ, RZ, R7 ;  /* 0x000000ffff057224 */ /* 0x000fce00078e0007 */
.L_x_2:
[----:B------:R-:W-:Y:S05]  /*0470*/  BSYNC.RECONVERGENT B0 ;  /* 0x0000000000007941 */ /* 0x000fea0003800200 */
.L_x_1:
[----:B------:R-:W-:Y:S01]  /*0480*/  IMAD.MOV.U32 R6, RZ, RZ, 0x652b82fe ;  /* 0x652b82feff067424 */ /* 0x000fe200078e00ff */
[----:B------:R-:W-:Y:S01]  /*0490*/  UMOV UR8, 0xfefa39ef ;  /* 0xfefa39ef00087882 */ /* 0x000fe20000000000 */
[----:B------:R-:W-:Y:S01]  /*04a0*/  IMAD.MOV.U32 R7, RZ, RZ, 0x3ff71547 ;  /* 0x3ff71547ff077424 */ /* 0x000fe200078e00ff */
[----:B------:R-:W-:Y:S01]  /*04b0*/  UMOV UR9, 0x3fe62e42 ;  /* 0x3fe62e4200097882 */ /* 0x000fe20000000000 */
[----:B------:R-:W1:Y:S01]  /*04c0*/  MUFU.RCP64H R13, R23 ;  /* 0x00000017000d7308 */ /* 0x000e620000001800 */
[----:B------:R-:W-:Y:S01]  /*04d0*/  VIADD R12, R23, 0x300402 ;  /* 0x00300402170c7836 */ /* 0x000fe20000000000 */
[----:B------:R-:W-:Y:S01]  /*04e0*/  FSETP.GEU.AND P2, PT, |R5|, 4.1917929649353027344, PT ;  /* 0x4086232b0500780b */ /* 0x000fe20003f4e200 */
[----:B------:R-:W-:Y:S01]  /*04f0*/  BSSY.RECONVERGENT B0, `(.L_x_3) ;  /* 0x000003d000007945 */ /* 0x000fe20003800200 */
[----:B------:R-:W-:Y:S01]  /*0500*/  DFMA R6, R4, R6, 6.75539944105574400000e+15 ;  /* 0x433800000406742b */ /* 0x000fe20000000006 */
[----:B------:R-:W-:Y:S02]  /*0510*/  ISETP.NE.AND P1, PT, R38, RZ, PT ;  /* 0x000000ff2600720c */ /* 0x000fe40003f25270 */
[----:B------:R-:W-:-:S05]  /*0520*/  FSETP.GEU.AND P4, PT, |R12|, 5.8789094863358348022e-39, PT ;  /* 0x004004020c00780b */ /* 0x000fca0003f8e200 */
[----:B------:R-:W-:Y:S02]  /*0530*/  DADD R8, R6, -6.75539944105574400000e+15 ;  /* 0xc338000006087429 */ /* 0x000fe40000000000 */
[----:B-1----:R-:W-:-:S06]  /*0540*/  DFMA R14, -R22, R12, 1 ;  /* 0x3ff00000160e742b */ /* 0x002fcc000000010c */
[----:B------:R-:W-:Y:S01]  /*0550*/  DFMA R10, R8, -UR8, R4 ;  /* 0x80000008080a7c2b */ /* 0x000fe20008000004 */
[----:B------:R-:W-:Y:S01]  /*0560*/  UMOV UR8, 0x3b39803f ;  /* 0x3b39803f00087882 */ /* 0x000fe20000000000 */
[----:B------:R-:W-:Y:S01]  /*0570*/  UMOV UR9, 0x3c7abc9e ;  /* 0x3c7abc9e00097882 */ /* 0x000fe20000000000 */
[----:B------:R-:W-:-:S05]  /*0580*/  DFMA R14, R14, R14, R14 ;  /* 0x0000000e0e0e722b */ /* 0x000fca000000000e */
[----:B------:R-:W-:Y:S01]  /*0590*/  DFMA R8, R8, -UR8, R10 ;  /* 0x8000000808087c2b */ /* 0x000fe2000800000a */
[----:B------:R-:W-:Y:S01]  /*05a0*/  UMOV UR8, 0x69ce2bdf ;  /* 0x69ce2bdf00087882 */ /* 0x000fe20000000000 */
[----:B------:R-:W-:Y:S01]  /*05b0*/  IMAD.MOV.U32 R10, RZ, RZ, -0x35dec16 ;  /* 0xfca213eaff0a7424 */ /* 0x000fe200078e00ff */
[----:B------:R-:W-:Y:S01]  /*05c0*/  UMOV UR9, 0x3e5ade15 ;  /* 0x3e5ade1500097882 */ /* 0x000fe20000000000 */
[----:B------:R-:W-:Y:S01]  /*05d0*/  IMAD.MOV.U32 R11, RZ, RZ, 0x3e928af3 ;  /* 0x3e928af3ff0b7424 */ /* 0x000fe200078e00ff */
[----:B------:R-:W-:-:S05]  /*05e0*/  DFMA R14, R12, R14, R12 ;  /* 0x0000000e0c0e722b */ /* 0x000fca000000000c */
[----:B------:R-:W-:Y:S01]  /*05f0*/  DFMA R10, R8, UR8, R10 ;  /* 0x00000008080a7c2b */ /* 0x000fe2000800000a */
[----:B------:R-:W-:Y:S01]  /*0600*/  UMOV UR8, 0x62401315 ;  /* 0x6240131500087882 */ /* 0x000fe20000000000 */
[----:B------:R-:W-:-:S06]  /*0610*/  UMOV UR9, 0x3ec71dee ;  /* 0x3ec71dee00097882 */ /* 0x000fcc0000000000 */
[----:B------:R-:W-:Y:S01]  /*0620*/  DFMA R10, R8, R10, UR8 ;  /* 0x00000008080a7e2b */ /* 0x000fe2000800000a */
        /* <DEDUP_REMOVED lines=20> */
[----:B------:R-:W-:-:S08]  /*0770*/  DFMA R10, R8, R10, UR8 ;  /* 0x00000008080a7e2b */ /* 0x000fd0000800000a */
[----:B------:R-:W-:-:S08]  /*0780*/  DFMA R10, R8, R10, 1 ;  /* 0x3ff00000080a742b */ /* 0x000fd0000000000a */
[----:B------:R-:W-:Y:S02]  /*0790*/  DFMA R10, R8, R10, 1 ;  /* 0x3ff00000080a742b */ /* 0x000fe4000000000a */
[----:B------:R-:W-:-:S08]  /*07a0*/  DFMA R8, -R22, R14, 1 ;  /* 0x3ff000001608742b */ /* 0x000fd0000000010e */
[----:B------:R-:W-:Y:S01]  /*07b0*/  DFMA R14, R14, R8, R14 ;  /* 0x000000080e0e722b */ /* 0x000fe2000000000e */
[----:B------:R-:W-:Y:S02]  /*07c0*/  IMAD R9, R6, 0x100000, R11 ;  /* 0x0010000006097824 */ /* 0x000fe400078e020b */
[----:B------:R-:W-:Y:S01]  /*07d0*/  IMAD.MOV.U32 R8, RZ, RZ, R10 ;  /* 0x000000ffff087224 */ /* 0x000fe200078e000a */
[----:B------:R-:W-:Y:S07]  /*07e0*/  @!P2 BRA `(.L_x_4) ;  /* 0x000000000034a947 */ /* 0x000fee0003800000 */
[----:B------:R-:W-:Y:S01]  /*07f0*/  FSETP.GEU.AND P3, PT, |R5|, 4.2275390625, PT ;  /* 0x408748000500780b */ /* 0x000fe20003f6e200 */
[C---:B------:R-:W-:Y:S02]  /*0800*/  DADD R8, R4.reuse, +INF ;  /* 0x7ff0000004087429 */ /* 0x040fe40000000000 */
[----:B------:R-:W-:-:S08]  /*0810*/  DSETP.GEU.AND P2, PT, R4, RZ, PT ;  /* 0x000000ff0400722a */ /* 0x000fd00003f4e000 */
[----:B------:R-:W-:Y:S02]  /*0820*/  FSEL R8, R8, RZ, P2 ;  /* 0x000000ff08087208 */ /* 0x000fe40001000000 */
[----:B------:R-:W-:Y:S01]  /*0830*/  @!P3 LEA.HI R0, R6, R6, RZ, 0x1 ;  /* 0x000000060600b211 */ /* 0x000fe200078f08ff */
[----:B------:R-:W-:Y:S01]  /*0840*/  @!P3 IMAD.MOV.U32 R4, RZ, RZ, R10 ;  /* 0x000000ffff04b224 */ /* 0x000fe200078e000a */
[----:B------:R-:W-:Y:S02]  /*0850*/  FSEL R9, R9, RZ, P2 ;  /* 0x000000ff09097208 */ /* 0x000fe40001000000 */
[----:B------:R-:W-:-:S05]  /*0860*/  @!P3 SHF.R.S32.HI R5, RZ, 0x1, R0 ;  /* 0x00000001ff05b819 */ /* 0x000fca0000011400 */
[----:B------:R-:W-:Y:S02]  /*0870*/  @!P3 IMAD.IADD R6, R6, 0x1, -R5 ;  /* 0x000000010606b824 */ /* 0x000fe400078e0a05 */
[----:B------:R-:W-:-:S03]  /*0880*/  @!P3 IMAD R5, R5, 0x100000, R11 ;  /* 0x001000000505b824 */ /* 0x000fc600078e020b */
[----:B------:R-:W-:Y:S01]  /*0890*/  @!P3 LEA R7, R6, 0x3ff00000, 0x14 ;  /* 0x3ff000000607b811 */ /* 0x000fe200078ea0ff */
[----:B------:R-:W-:-:S06]  /*08a0*/  @!P3 IMAD.MOV.U32 R6, RZ, RZ, RZ ;  /* 0x000000ffff06b224 */ /* 0x000fcc00078e00ff */
[----:B------:R-:W-:-:S11]  /*08b0*/  @!P3 DMUL R8, R4, R6 ;  /* 0x000000060408b228 */ /* 0x000fd60000000000 */
.L_x_4:
[----:B------:R-:W-:Y:S05]  /*08c0*/  BSYNC.RECONVERGENT B0 ;  /* 0x0000000000007941 */ /* 0x000fea0003800200 */
.L_x_3:
[----:B------:R-:W-:Y:S05]  /*08d0*/  @P4 BRA `(.L_x_5) ;  /* 0x0000000000104947 */ /* 0x000fea0003800000 */
[----:B------:R-:W-:-:S05]  /*08e0*/  LOP3.LUT R0, R23, 0x7fffffff, RZ, 0xc0, !PT ;  /* 0x7fffffff17007812 */ /* 0x000fca00078ec0ff */
[----:B------:R-:W-:Y:S01]  /*08f0*/  VIADD R3, R0, 0xfff00000 ;  /* 0xfff0000000037836 */ /* 0x000fe20000000000 */
[----:B------:R-:W-:-:S07]  /*0900*/  MOV R0, 0x920 ;  /* 0x0000092000007802 */ /* 0x000fce0000000f00 */
[----:B0----5:R-:W-:Y:S05]  /*0910*/  CALL.REL.NOINC `($__internal_0_$__cuda_sm20_dblrcp_rn_slowpath_v3) ;  /* 0x0000002800987944 */ /* 0x021fea0003c00000 */
.L_x_5:
[----:B------:R-:W-:Y:S01]  /*0920*/  DMUL R14, R14, R8 ;  /* 0x000000080e0e7228 */ /* 0x000fe20000000000 */
[----:B------:R-:W-:Y:S06]  /*0930*/  BSSY.RECONVERGENT B0, `(.L_x_6) ;  /* 0x0000030000007945 */ /* 0x000fec0003800200 */
[----:B------:R1:W-:Y:S01]  /*0940*/  STS.64 [R25], R14 ;  /* 0x0000000e19007388 */ /* 0x0003e20000000a00 */
[----:B------:R-:W-:Y:S06]  /*0950*/  BAR.SYNC.DEFER_BLOCKING 0x0 ;  /* 0x0000000000007b1d */ /* 0x000fec0000010000 */
[----:B------:R-:W-:Y:S05]  /*0960*/  @P1 BRA `(.L_x_7) ;  /* 0x0000000000b01947 */ /* 0x000fea0003800000 */
[----:B------:R-:W2:Y:S01]  /*0970*/  S2UR UR8, SR_CgaCtaId ;  /* 0x00000000000879c3 */ /* 0x000ea20000008800 */
[----:B------:R-:W-:Y:S01]  /*0980*/  UMOV UR7, 0x400 ;  /* 0x0000040000077882 */ /* 0x000fe20000000000 */
[----:B------:R-:W-:Y:S01]  /*0990*/  CS2R R4, SRZ ;  /* 0x0000000000047805 */ /* 0x000fe2000001ff00 */
[----:B--2---:R-:W-:-:S03]  /*09a0*/  ULEA UR7, UR8, UR7, 0x18 ;  /* 0x0000000708077291 */ /* 0x004fc6000f8ec0ff */
[----:B------:R-:W-:-:S06]  /*09b0*/  UMOV UR8, 0x10 ;  /* 0x0000001000087882 */ /* 0x000fcc0000000000 */
[----:B------:R-:W-:Y:S01]  /*09c0*/  STS.64 [UR7+0x4998], RZ ;  /* 0x004998ffff007988 */ /* 0x000fe20008000a07 */
[----:B------:R-:W-:-:S12]  /*09d0*/  UIADD3 UR7, UPT, UPT, UR6, 0x10, URZ ;  /* 0x0000001006077890 */ /* 0x000fd8000fffe0ff */
.L_x_8:
[----:B--2---:R-:W2:Y:S01]  /*09e0*/  LDS.64 R6, [UR7+-0x10] ;  /* 0xfffff007ff067984 */ /* 0x004ea20008000a00 */
[----:B------:R-:W-:Y:S01]  /*09f0*/  UISETP.NE.AND UP0, UPT, UR8, 0xeb0, UPT ;  /* 0x00000eb00800788c */ /* 0x000fe2000bf05270 */
[----:B--2---:R-:W-:-:S14]  /*0a00*/  DSETP.GEU.AND P1, PT, R4, R6, PT ;  /* 0x000000060400722a */ /* 0x004fdc0003f2e000 */
[----:B------:R-:W2:Y:S01]  /*0a10*/  @!P1 S2R R3, SR_CgaCtaId ;  /* 0x0000000000039919 */ /* 0x000ea20000008800 */
[----:B------:R-:W-:Y:S01]  /*0a20*/  @!P1 MOV R0, 0x400 ;  /* 0x0000040000009802 */ /* 0x000fe20000000f00 */
[----:B------:R-:W-:Y:S02]  /*0a30*/  @!P1 IMAD.MOV.U32 R4, RZ, RZ, R6 ;  /* 0x000000ffff049224 */ /* 0x000fe400078e0006 */
[----:B------:R-:W-:Y:S01]  /*0a40*/  @!P1 IMAD.MOV.U32 R5, RZ, RZ, R7 ;  /* 0x000000ffff059224 */ /* 0x000fe200078e0007 */
[----:B--2---:R-:W-:-:S05]  /*0a50*/  @!P1 LEA R3, R3, R0, 0x18 ;  /* 0x0000000003039211 */ /* 0x004fca00078ec0ff */
[----:B------:R-:W-:Y:S04]  /*0a60*/  @!P1 STS.64 [R3+0x4998], R6 ;  /* 0x0049980603009388 */ /* 0x000fe80000000a00 */
[----:B------:R-:W2:Y:S02]  /*0a70*/  LDS.64 R8, [UR7+-0x8] ;  /* 0xfffff807ff087984 */ /* 0x000ea40008000a00 */
[----:B--2---:R-:W-:-:S14]  /*0a80*/  DSETP.GEU.AND P1, PT, R4, R8, PT ;  /* 0x000000080400722a */ /* 0x004fdc0003f2e000 */
[----:B------:R-:W2:Y:S01]  /*0a90*/  @!P1 S2R R11, SR_CgaCtaId ;  /* 0x00000000000b9919 */ /* 0x000ea20000008800 */
[----:B------:R-:W-:Y:S01]  /*0aa0*/  @!P1 MOV R0, 0x400 ;  /* 0x0000040000009802 */ /* 0x000fe20000000f00 */
[----:B------:R-:W-:Y:S02]  /*0ab0*/  @!P1 IMAD.MOV.U32 R4, RZ, RZ, R8 ;  /* 0x000000ffff049224 */ /* 0x000fe400078e0008 */
[----:B------:R-:W-:Y:S01]  /*0ac0*/  @!P1 IMAD.MOV.U32 R5, RZ, RZ, R9 ;  /* 0x000000ffff059224 */ /* 0x000fe200078e0009 */
[----:B--2---:R-:W-:-:S05]  /*0ad0*/  @!P1 LEA R13, R11, R0, 0x18 ;  /* 0x000000000b0d9211 */ /* 0x004fca00078ec0ff */
[----:B------:R-:W-:Y:S04]  /*0ae0*/  @!P1 STS.64 [R13+0x4998], R8 ;  /* 0x004998080d009388 */ /* 0x000fe80000000a00 */
[----:B------:R-:W2:Y:S02]  /*0af0*/  LDS.64 R10, [UR7] ;  /* 0x00000007ff0a7984 */ /* 0x000ea40008000a00 */
[----:B--2---:R-:W-:-:S14]  /*0b00*/  DSETP.GEU.AND P1, PT, R4, R10, PT ;  /* 0x0000000a0400722a */ /* 0x004fdc0003f2e000 */
[----:B------:R-:W2:Y:S01]  /*0b10*/  @!P1 S2R R3, SR_CgaCtaId ;  /* 0x0000000000039919 */ /* 0x000ea20000008800 */
[----:B------:R-:W-:Y:S01]  /*0b20*/  @!P1 MOV R0, 0x400 ;  /* 0x0000040000009802 */ /* 0x000fe20000000f00 */
[----:B------:R-:W-:Y:S02]  /*0b30*/  @!P1 IMAD.MOV.U32 R4, RZ, RZ, R10 ;  /* 0x000000ffff049224 */ /* 0x000fe400078e000a */
[----:B------:R-:W-:Y:S01]  /*0b40*/  @!P1 IMAD.MOV.U32 R5, RZ, RZ, R11 ;  /* 0x000000ffff059224 */ /* 0x000fe200078e000b */
[----:B--2---:R-:W-:-:S05]  /*0b50*/  @!P1 LEA R3, R3, R0, 0x18 ;  /* 0x0000000003039211 */ /* 0x004fca00078ec0ff */
[----:B------:R2:W-:Y:S01]  /*0b60*/  @!P1 STS.64 [R3+0x4998], R10 ;  /* 0x0049980a03009388 */ /* 0x0005e20000000a00 */
[----:B------:R-:W-:Y:S05]  /*0b70*/  BRA.U !UP0, `(.L_x_7) ;  /* 0x00000001082c7547 */ /* 0x000fea000b800000 */
[----:B------:R-:W3:Y:S01]  /*0b80*/  LDS.64 R6, [UR7+0x8] ;  /* 0x00000807ff067984 */ /* 0x000ee20008000a00 */
[----:B------:R-:W-:Y:S02]  /*0b90*/  UIADD3 UR8, UPT, UPT, UR8, 0x20, URZ ;  /* 0x0000002008087890 */ /* 0x000fe4000fffe0ff */
[----:B------:R-:W-:Y:S01]  /*0ba0*/  UIADD3 UR7, UPT, UPT, UR7, 0x20, URZ ;  /* 0x0000002007077890 */ /* 0x000fe2000fffe0ff */
[----:B---3--:R-:W-:-:S14]  /*0bb0*/  DSETP.GEU.AND P1, PT, R4, R6, PT ;  /* 0x000000060400722a */ /* 0x008fdc0003f2e000 */
[----:B--2---:R-:W2:Y:S01]  /*0bc0*/  @!P1 S2R R3, SR_CgaCtaId ;  /* 0x0000000000039919 */ /* 0x004ea20000008800 */
[----:B------:R-:W-:Y:S01]  /*0bd0*/  @!P1 MOV R0, 0x400 ;  /* 0x0000040000009802 */ /* 0x000fe20000000f00 */
[----:B------:R-:W-:Y:S02]  /*0be0*/  @!P1 IMAD.MOV.U32 R4, RZ, RZ, R6 ;  /* 0x000000ffff049224 */ /* 0x000fe400078e0006 */
[----:B------:R-:W-:Y:S01]  /*0bf0*/  @!P1 IMAD.MOV.U32 R5, RZ, RZ, R7 ;  /* 0x000000ffff059224 */ /* 0x000fe200078e0007 */
[----:B--2---:R-:W-:-:S05]  /*0c00*/  @!P1 LEA R3, R3, R0, 0x18 ;  /* 0x0000000003039211 */ /* 0x004fca00078ec0ff */
[----:B------:R2:W-:Y:S01]  /*0c10*/  @!P1 STS.64 [R3+0x4998], R6 ;  /* 0x0049980603009388 */ /* 0x0005e20000000a00 */
[----:B------:R-:W-:Y:S05]  /*0c20*/  BRA `(.L_x_8) ;  /* 0xfffffffc006c7947 */ /* 0x000fea000383ffff */
.L_x_7:
[----:B------:R-:W-:Y:S05]  /*0c30*/  BSYNC.RECONVERGENT B0 ;  /* 0x0000000000007941 */ /* 0x000fea0003800200 */
.L_x_6:
[----:B------:R-:W3:Y:S08]  /*0c40*/  S2UR UR8, SR_CgaCtaId ;  /* 0x00000000000879c3 */ /* 0x000ef00000008800 */
[----:B------:R-:W-:Y:S01]  /*0c50*/  BAR.SYNC.DEFER_BLOCKING 0x0 ;  /* 0x0000000000007b1d */ /* 0x000fe20000010000 */
[----:B------:R-:W-:-:S05]  /*0c60*/  IMAD.MOV.U32 R4, RZ, RZ, 0x1 ;  /* 0x00000001ff047424 */ /* 0x000fca00078e00ff */
[----:B------:R-:W-:Y:S01]  /*0c70*/  UMOV UR7, 0x400 ;  /* 0x0000040000077882 */ /* 0x000fe20000000000 */
[----:B------:R-:W-:Y:S01]  /*0c80*/  BSSY.RECONVERGENT B0, `(.L_x_9) ;  /* 0x0000016000007945 */ /* 0x000fe20003800200 */
[----:B---3--:R-:W-:Y:S01]  /*0c90*/  ULEA UR7, UR8, UR7, 0x18 ;  /* 0x0000000708077291 */ /* 0x008fe2000f8ec0ff */
[----:B-1----:R-:W1:Y:S04]  /*0ca0*/  LDS.64 R14, [R25] ;  /* 0x00000000190e7984 */ /* 0x002e680000000a00 */
[----:B------:R-:W-:Y:S04]  /*0cb0*/  LDS.64 R22, [R37] ;  /* 0x0000000025167984 */ /* 0x000fe80000000a00 */
[----:B------:R-:W3:Y:S01]  /*0cc0*/  LDS.64 R6, [UR7+0x4998] ;  /* 0x00499807ff067984 */ /* 0x000ee20008000a00 */
[----:B-1----:R-:W-:Y:S01]  /*0cd0*/  FSETP.GEU.AND P2, PT, |R15|, 6.5827683646048100446e-37, PT ;  /* 0x036000000f00780b */ /* 0x002fe20003f4e200 */
[----:B---3--:R-:W1:Y:S02]  /*0ce0*/  MUFU.RCP64H R5, R7 ;  /* 0x0000000700057308 */ /* 0x008e640000001800 */
[----:B-1----:R-:W-:-:S08]  /*0cf0*/  DFMA R8, -R6, R4, 1 ;  /* 0x3ff000000608742b */ /* 0x002fd00000000104 */
[----:B------:R-:W-:-:S08]  /*0d00*/  DFMA R8, R8, R8, R8 ;  /* 0x000000080808722b */ /* 0x000fd00000000008 */
[----:B------:R-:W-:-:S08]  /*0d10*/  DFMA R8, R4, R8, R4 ;  /* 0x000000080408722b */ /* 0x000fd00000000004 */
[----:B------:R-:W-:-:S08]  /*0d20*/  DFMA R4, -R6, R8, 1 ;  /* 0x3ff000000604742b */ /* 0x000fd00000000108 */
[----:B------:R-:W-:-:S08]  /*0d30*/  DFMA R4, R8, R4, R8 ;  /* 0x000000040804722b */ /* 0x000fd00000000008 */
[----:B------:R-:W-:-:S08]  /*0d40*/  DMUL R8, R14, R4 ;  /* 0x000000040e087228 */ /* 0x000fd00000000000 */
[----:B--2---:R-:W-:-:S08]  /*0d50*/  DFMA R10, -R6, R8, R14 ;  /* 0x00000008060a722b */ /* 0x004fd0000000010e */
        /* <DEDUP_REMOVED lines=8> */
.L_x_10:
[----:B------:R-:W-:Y:S05]  /*0de0*/  BSYNC.RECONVERGENT B0 ;  /* 0x0000000000007941 */ /* 0x000fea0003800200 */
.L_x_9:
[----:B-----5:R-:W-:-:S07]  /*0df0*/  DFMA R16, R16, R4, R22 ;  /* 0x000000041010722b */ /* 0x020fce0000000016 */
[----:B------:R1:W-:Y:S01]  /*0e00*/  STS.64 [R37], R16 ;  /* 0x0000001025007388 */ /* 0x0003e20000000a00 */
[----:B------:R-:W-:Y:S06]  /*0e10*/  BAR.SYNC.DEFER_BLOCKING 0x0 ;  /* 0x0000000000007b1d */ /* 0x000fec0000010000 */
[----:B------:R-:W-:Y:S05]  /*0e20*/  @P0 BRA `(.L_x_11) ;  /* 0xfffffff000f00947 */ /* 0x000fea000383ffff */
.L_x_0:
[----:B------:R-:W-:Y:S01]  /*0e30*/  ISETP.NE.AND P0, PT, R38, RZ, PT ;  /* 0x000000ff2600720c */ /* 0x000fe20003f05270 */
[----:B------:R-:W-:-:S12]  /*0e40*/  BSSY.RECONVERGENT B0, `(.L_x_12) ;  /* 0x000002e000007945 */ /* 0x000fd80003800200 */
        /* <DEDUP_REMOVED lines=8> */
.L_x_14:
        /* <DEDUP_REMOVED lines=37> */
.L_x_13:
[----:B------:R-:W-:Y:S05]  /*1120*/  BSYNC.RECONVERGENT B0 ;  /* 0x0000000000007941 */ /* 0x000fea0003800200 */
.L_x_12:
[----:B------:R-:W3:Y:S08]  /*1130*/  S2UR UR5, SR_CgaCtaId ;  /* 0x00000000000579c3 */ /* 0x000ef00000008800 */
[----:B------:R-:W-:Y:S01]  /*1140*/  BAR.SYNC.DEFER_BLOCKING 0x0 ;  /* 0x0000000000007b1d */ /* 0x000fe20000010000 */
[----:B------:R-:W-:-:S05]  /*1150*/  IMAD.MOV.U32 R4, RZ, RZ, 0x1 ;  /* 0x00000001ff047424 */ /* 0x000fca00078e00ff */
[----:B------:R-:W-:Y:S01]  /*1160*/  UMOV UR4, 0x400 ;  /* 0x0000040000047882 */ /* 0x000fe20000000000 */
[----:B------:R-:W-:Y:S01]  /*1170*/  BSSY.RECONVERGENT B0, `(.L_x_15) ;  /* 0x0000015000007945 */ /* 0x000fe20003800200 */
[----:B---3--:R-:W-:Y:S01]  /*1180*/  ULEA UR4, UR5, UR4, 0x18 ;  /* 0x0000000405047291 */ /* 0x008fe2000f8ec0ff */
[----:B------:R-:W3:Y:S08]  /*1190*/  LDS.64 R14, [R37] ;  /* 0x00000000250e7984 */ /* 0x000ef00000000a00 */
[----:B------:R-:W4:Y:S01]  /*11a0*/  LDS.64 R6, [UR4+0x4998] ;  /* 0x00499804ff067984 */ /* 0x000f220008000a00 */
[----:B---3--:R-:W-:Y:S01]  /*11b0*/  FSETP.GEU.AND P1, PT, |R15|, 6.5827683646048100446e-37, PT ;  /* 0x036000000f00780b */ /* 0x008fe20003f2e200 */
[----:B----4-:R-:W3:Y:S02]  /*11c0*/  MUFU.RCP64H R5, R7 ;  /* 0x0000000700057308 */ /* 0x010ee40000001800 */
[----:B---3--:R-:W-:-:S08]  /*11d0*/  DFMA R8, -R6, R4, 1 ;  /* 0x3ff000000608742b */ /* 0x008fd00000000104 */
        /* <DEDUP_REMOVED lines=11> */
[----:B01----:R-:W-:Y:S05]  /*1290*/  CALL.REL.NOINC `($__internal_1_$__cuda_sm20_div_rn_f64_full) ;  /* 0x0000002000e47944 */ /* 0x003fea0003c00000 */
[----:B------:R-:W-:Y:S02]  /*12a0*/  IMAD.MOV.U32 R4, RZ, RZ, R6 ;  /* 0x000000ffff047224 */ /* 0x000fe400078e0006 */
[----:B------:R-:W-:-:S07]  /*12b0*/  IMAD.MOV.U32 R5, RZ, RZ, R7 ;  /* 0x000000ffff057224 */ /* 0x000fce00078e0007 */
.L_x_16:
[----:B------:R-:W-:Y:S05]  /*12c0*/  BSYNC.RECONVERGENT B0 ;  /* 0x0000000000007941 */ /* 0x000fea0003800200 */
.L_x_15:
[----:B------:R-:W2:Y:S01]  /*12d0*/  S2R R3, SR_CgaCtaId ;  /* 0x0000000000037919 */ /* 0x000ea20000008800 */
[----:B------:R-:W3:Y:S01]  /*12e0*/  S2UR UR4, SR_CTAID.X ;  /* 0x00000000000479c3 */ /* 0x000ee20000002500 */
[----:B------:R-:W-:Y:S01]  /*12f0*/  UMOV UR6, 0x7ae147ae ;  /* 0x7ae147ae00067882 */ /* 0x000fe20000000000 */
[----:B------:R-:W-:Y:S01]  /*1300*/  UMOV UR7, 0x3fefae14 ;  /* 0x3fefae1400077882 */ /* 0x000fe20000000000 */
[----:B------:R-:W-:Y:S01]  /*1310*/  VIADD R36, R38, 0xffffffc0 ;  /* 0xffffffc026247836 */ /* 0x000fe20000000000 */
[----:B------:R-:W-:Y:S01]  /*1320*/  DMUL R4, R4, UR6 ;  /* 0x0000000604047c28 */ /* 0x000fe20008000000 */
[----:B------:R-:W4:Y:S01]  /*1330*/  I2F.F64.U32 R18, R38 ;  /* 0x0000002600127312 */ /* 0x000f220000201800 */
[----:B------:R-:W-:Y:S01]  /*1340*/  MOV R0, 0x400 ;  /* 0x0000040000007802 */ /* 0x000fe20000000f00 */
[----:B------:R-:W-:Y:S01]  /*1350*/  UMOV UR6, 0x47ae147b ;  /* 0x47ae147b00067882 */ /* 0x000fe20000000000 */
[----:B------:R-:W5:Y:S01]  /*1360*/  LDC.64 R22, c[0x0][0x390] ;  /* 0x0000e400ff167b82 */ /* 0x000f620000000a00 */
[----:B------:R-:W-:Y:S01]  /*1370*/  UMOV UR7, 0x3f947ae1 ;  /* 0x3f947ae100077882 */ /* 0x000fe20000000000 */
[----:B-1----:R-:W-:Y:S01]  /*1380*/  CS2R R16, SRZ ;  /* 0x0000000000107805 */ /* 0x002fe2000001ff00 */
[----:B------:R1:W-:Y:S01]  /*1390*/  STS.64 [R37], R4 ;  /* 0x0000000425007388 */ /* 0x0003e20000000a00 */
[----:B------:R-:W0:Y:S01]  /*13a0*/  LDCU UR39, c[0x0][0x3b8] ;  /* 0x00007700ff2777ac */ /* 0x000e220008000800 */
[----:B------:R-:W1:Y:S03]  /*13b0*/  I2F.F64.U32 R28, R36 ;  /* 0x00000024001c7312 */ /* 0x000e660000201800 */
[----:B------:R-:W0:Y:S01]  /*13c0*/  LDC.64 R24, c[0x0][0x398] ;  /* 0x0000e600ff187b82 */ /* 0x000e220000000a00 */
[----:B------:R-:W-:Y:S01]  /*13d0*/  UMOV UR38, URZ ;  /* 0x000000ff00267c82 */ /* 0x000fe20008000000 */
[----:B----4-:R-:W-:-:S06]  /*13e0*/  DMUL R18, R18, UR6 ;  /* 0x0000000612127c28 */ /* 0x010fcc0008000000 */
[----:B------:R-:W4:Y:S01]  /*13f0*/  LDC.64 R26, c[0x0][0x3a0] ;  /* 0x0000e800ff1a7b82 */ /* 0x000f220000000a00 */
[----:B---3--:R-:W-:Y:S02]  /*1400*/  UIMAD UR5, UR4, 0xbb8, URZ ;  /* 0x00000bb8040578a4 */ /* 0x008fe4000f8e02ff */
[----:B------:R-:W-:Y:S01]  /*1410*/  UIMAD UR4, UR4, 0x3e8, URZ ;  /* 0x000003e8040478a4 */ /* 0x000fe2000f8e02ff */
[----:B-1----:R-:W-:Y:S01]  /*1420*/  DMUL R28, R28, UR6 ;  /* 0x000000061c1c7c28 */ /* 0x002fe20008000000 */
[----:B--2---:R-:W-:-:S03]  /*1430*/  LEA R3, R3, R0, 0x18 ;  /* 0x0000000003037211 */ /* 0x004fc600078ec0ff */
[----:B------:R-:W1:Y:S01]  /*1440*/  LDC.64 R30, c[0x0][0x3a8] ;  /* 0x0000ea00ff1e7b82 */ /* 0x000e620000000a00 */
[----:B-----5:R-:W-:-:S04]  /*1450*/  IMAD.WIDE.U32 R22, R38, 0x8, R22 ;  /* 0x0000000826167825 */ /* 0x020fc800078e0016 */
[C---:B------:R-:W-:Y:S02]  /*1460*/  IMAD R35, R38.reuse, 0x18, R3 ;  /* 0x0000001826237824 */ /* 0x040fe400078e0203 */
[----:B------:R-:W-:Y:S02]  /*1470*/  IMAD.U32 R34, RZ, RZ, UR5 ;  /* 0x00000005ff227e24 */ /* 0x000fe4000f8e00ff */
[----:B0-----:R-:W-:-:S04]  /*1480*/  IMAD.WIDE.U32 R24, R38, 0x8, R24 ;  /* 0x0000000826187825 */ /* 0x001fc800078e0018 */
[----:B------:R-:W-:Y:S02]  /*1490*/  IMAD.U32 R33, RZ, RZ, UR4 ;  /* 0x00000004ff217e24 */ /* 0x000fe4000f8e00ff */
[----:B----4-:R-:W-:-:S04]  /*14a0*/  IMAD.WIDE.U32 R26, R38, 0x8, R26 ;  /* 0x00000008261a7825 */ /* 0x010fc800078e001a */
[----:B-1----:R-:W-:Y:S01]  /*14b0*/  IMAD.WIDE.U32 R30, R38, 0x8, R30 ;  /* 0x00000008261e7825 */ /* 0x002fe200078e001e */
[----:B------:R-:W-:Y:S06]  /*14c0*/  BAR.SYNC.DEFER_BLOCKING 0x0 ;  /* 0x0000000000007b1d */ /* 0x000fec0000010000 */
.L_x_64:
[----:B0-----:R0:W5:Y:S04]  /*14d0*/  LDG.E.64 R48, desc[UR36][R22.64] ;  /* 0x0000002416307981 */ /* 0x001168000c1e1b00 */
[----:B--2---:R0:W5:Y:S01]  /*14e0*/  LDG.E.64 R4, desc[UR36][R24.64] ;  /* 0x0000002418047981 */ /* 0x004162000c1e1b00 */
[----:B------:R-:W-:Y:S01]  /*14f0*/  UMOV UR4, 0xd2f1a9fc ;  /* 0xd2f1a9fc00047882 */ /* 0x000fe20000000000 */
[----:B------:R-:W-:Y:S01]  /*1500*/  UMOV UR5, 0x3f50624d ;  /* 0x3f50624d00057882 */ /* 0x000fe20000000000 */
[----:B------:R-:W-:Y:S01]  /*1510*/  UIADD3 UR38, UPT, UPT, UR38, 0x1, URZ ;  /* 0x0000000126267890 */ /* 0x000fe2000fffe0ff */
[----:B-1----:R0:W1:Y:S01]  /*1520*/  LDS.64 R6, [R37] ;  /* 0x0000000025067984 */ /* 0x0020620000000a00 */
[----:B------:R-:W-:Y:S01]  /*1530*/  DMUL R52, R16, UR4 ;  /* 0x0000000410347c28 */ /* 0x000fe20008000000 */
[----:B------:R-:W-:Y:S01]  /*1540*/  BSSY.RECONVERGENT B0, `(.L_x_17) ;  /* 0x0000009000007945 */ /* 0x000fe20003800200 */
[----:B------:R-:W-:Y:S01]  /*1550*/  UISETP.NE.AND UP0, UPT, UR38, 0x3e8, UPT ;  /* 0x000003e82600788c */ /* 0x000fe2000bf05270 */
[----:B------:R-:W-:Y:S01]  /*1560*/  IMAD.MOV.U32 R8, RZ, RZ, RZ ;  /* 0x000000ffff087224 */ /* 0x000fe200078e00ff */
[----:B------:R-:W-:Y:S01]  /*1570*/  MOV R0, 0x15d0 ;  /* 0x000015d000007802 */ /* 0x000fe20000000f00 */
[----:B------:R-:W-:Y:S01]  /*1580*/  IMAD.MOV.U32 R51, RZ, RZ, 0x40000000 ;  /* 0x40000000ff337424 */ /* 0x000fe200078e00ff */
[----:B------:R-:W-:-:S04]  /*1590*/  UP2UR UR40, UPR, URZ, 0x1 ;  /* 0x00000001ff287883 */ /* 0x000fc80008000000 */
[----:B------:R-:W-:Y:S02]  /*15a0*/  IMAD.MOV.U32 R44, RZ, RZ, R52 ;  /* 0x000000ffff2c7224 */ /* 0x000fe400078e0034 */
[----:B0-----:R-:W-:-:S07]  /*15b0*/  IMAD.MOV.U32 R45, RZ, RZ, R53 ;  /* 0x000000ffff2d7224 */ /* 0x001fce00078e0035 */
[----:B-1---5:R-:W-:Y:S05]  /*15c0*/  CALL.REL.NOINC `($_Z8colorSimILi471EEviPdS0_S0_S0_S0_S0_iPiid$__internal_accurate_pow) ;  /* 0x0000002400987944 */ /* 0x022fea0003c00000 */
[----:B------:R-:W-:Y:S05]  /*15d0*/  BSYNC.RECONVERGENT B0 ;  /* 0x0000000000007941 */ /* 0x000fea0003800200 */
.L_x_17:
[C---:B------:R-:W-:Y:S01]  /*15e0*/  DADD R8, R52.reuse, 2 ;  /* 0x4000000034087429 */ /* 0x040fe20000000000 */
[----:B------:R-:W-:Y:S01]  /*15f0*/  BSSY.RECONVERGENT B0, `(.L_x_18) ;  /* 0x0000018000007945 */ /* 0x000fe20003800200 */
[C---:B------:R-:W-:Y:S02]  /*1600*/  DSETP.NEU.AND P2, PT, R52.reuse, +INF , PT ;  /* 0x7ff000003400742a */ /* 0x040fe40003f4d000 */
[C---:B------:R-:W-:Y:S02]  /*1610*/  DSETP.NEU.AND P0, PT, R52.reuse, RZ, PT ;  /* 0x000000ff3400722a */ /* 0x040fe40003f0d000 */
[----:B------:R-:W-:Y:S02]  /*1620*/  DSETP.NEU.AND P3, PT, R52, 1, PT ;  /* 0x3ff000003400742a */ /* 0x000fe40003f6d000 */
[----:B------:R-:W-:Y:S02]  /*1630*/  DADD R44, -RZ, |R6| ;  /* 0x00000000ff2c7229 */ /* 0x000fe40000000506 */
[----:B------:R-:W-:-:S02]  /*1640*/  LOP3.LUT R8, R9, 0x7ff00000, RZ, 0xc0, !PT ;  /* 0x7ff0000009087812 */ /* 0x000fc400078ec0ff */
[----:B------:R-:W-:Y:S02]  /*1650*/  FSEL R9, R15, RZ, P0 ;  /* 0x000000ff0f097208 */ /* 0x000fe40000000000 */
[----:B------:R-:W-:Y:S02]  /*1660*/  ISETP.NE.AND P1, PT, R8, 0x7ff00000, PT ;  /* 0x7ff000000800780c */ /* 0x000fe40003f25270 */
[----:B------:R-:W-:Y:S02]  /*1670*/  FSEL R8, R13, RZ, P0 ;  /* 0x000000ff0d087208 */ /* 0x000fe40000000000 */
[----:B------:R-:W-:Y:S02]  /*1680*/  @!P2 FSEL R9, R9, +QNAN , P1 ;  /* 0x7ff000000909a808 */ /* 0x000fe40000800000 */
[----:B------:R-:W-:Y:S02]  /*1690*/  @!P2 FSEL R8, R8, RZ, P1 ;  /* 0x000000ff0808a208 */ /* 0x000fe40000800000 */
[----:B------:R-:W-:-:S02]  /*16a0*/  FSEL R9, R9, 1.875, P3 ;  /* 0x3ff0000009097808 */ /* 0x000fc40001800000 */
[----:B------:R-:W-:Y:S02]  /*16b0*/  FSEL R8, R8, RZ, P3 ;  /* 0x000000ff08087208 */ /* 0x000fe40001800000 */
[--C-:B------:R-:W-:Y:S01]  /*16c0*/  SHF.R.U32.HI R0, RZ, 0x14, R9.reuse ;  /* 0x00000014ff007819 */ /* 0x100fe20000011609 */
[----:B------:R-:W-:-:S03]  /*16d0*/  IMAD.MOV.U32 R51, RZ, RZ, R9 ;  /* 0x000000ffff337224 */ /* 0x000fc600078e0009 */
[----:B------:R-:W-:-:S05]  /*16e0*/  LOP3.LUT R0, R0, 0x7ff, RZ, 0xc0, !PT ;  /* 0x000007ff00007812 */ /* 0x000fca00078ec0ff */
[----:B------:R-:W-:Y:S01]  /*16f0*/  VIADD R39, R0, 0xfffffc0c ;  /* 0xfffffc0c00277836 */ /* 0x000fe20000000000 */
[----:B------:R-:W-:-:S04]  /*1700*/  MOV R0, 0x1770 ;  /* 0x0000177000007802 */ /* 0x000fc80000000f00 */
[CC--:B------:R-:W-:Y:S02]  /*1710*/  SHF.L.U32 R3, R8.reuse, R39.reuse, RZ ;  /* 0x0000002708037219 */ /* 0x0c0fe400000006ff */
[----:B------:R-:W-:Y:S02]  /*1720*/  SHF.L.U64.HI R39, R8, R39, R9 ;  /* 0x0000002708277219 */ /* 0x000fe40000010209 */
[----:B------:R-:W-:-:S04]  /*1730*/  ISETP.NE.U32.AND P0, PT, R3, RZ, PT ;  /* 0x000000ff0300720c */ /* 0x000fc80003f05070 */
[----:B------:R-:W-:-:S04]  /*1740*/  ISETP.NE.AND.EX P0, PT, R39, -0x80000000, PT, P0 ;  /* 0x800000002700780c */ /* 0x000fc80003f05300 */
[----:B------:R-:W-:-:S13]  /*1750*/  PLOP3.LUT P0, PT, P0, PT, PT, 0x8, 0x80 ;  /* 0x000000000080781c */ /* 0x000fda000070e170 */
[----:B------:R-:W-:Y:S05]  /*1760*/  CALL.REL.NOINC `($_Z8colorSimILi471EEviPdS0_S0_S0_S0_S0_iPiid$__internal_accurate_pow) ;  /* 0x0000002400307944 */ /* 0x000fea0003c00000 */
[----:B------:R-:W-:Y:S05]  /*1770*/  BSYNC.RECONVERGENT B0 ;  /* 0x0000000000007941 */ /* 0x000fea0003800200 */
.L_x_18:
[----:B------:R-:W-:Y:S01]  /*1780*/  IMAD.MOV.U32 R10, RZ, RZ, R13 ;  /* 0x000000ffff0a7224 */ /* 0x000fe200078e000d */
[----:B------:R-:W-:Y:S01]  /*1790*/  DSETP.NEU.AND P3, PT, R6, RZ, PT ;  /* 0x000000ff0600722a */ /* 0x000fe20003f6d000 */
[----:B------:R-:W-:Y:S01]  /*17a0*/  IMAD.MOV.U32 R11, RZ, RZ, R15 ;  /* 0x000000ffff0b7224 */ /* 0x000fe200078e000f */
[----:B------:R-:W-:Y:S01]  /*17b0*/  ISETP.GE.AND P4, PT, R7, RZ, PT ;  /* 0x000000ff0700720c */ /* 0x000fe20003f86270 */
[----:B------:R-:W-:Y:S04]  /*17c0*/  BSSY.RECONVERGENT B0, `(.L_x_19) ;  /* 0x0000016000007945 */ /* 0x000fe80003800200 */
[----:B------:R-:W-:-:S10]  /*17d0*/  DADD R10, -RZ, -R10 ;  /* 0x00000000ff0a7229 */ /* 0x000fd4000000090a */
[----:B------:R-:W-:Y:S02]  /*17e0*/  FSEL R0, R10, R13, P0 ;  /* 0x0000000d0a007208 */ /* 0x000fe40000000000 */
[----:B------:R-:W-:Y:S02]  /*17f0*/  FSEL R10, R11, R15, P0 ;  /* 0x0000000f0b0a7208 */ /* 0x000fe40000000000 */
[----:B------:R-:W-:Y:S02]  /*1800*/  FSEL R0, R0, R13, !P4 ;  /* 0x0000000d00007208 */ /* 0x000fe40006000000 */
[----:B------:R-:W-:Y:S01]  /*1810*/  FSEL R15, R10, R15, !P4 ;  /* 0x0000000f0a0f7208 */ /* 0x000fe20006000000 */
[----:B------:R-:W-:Y:S06]  /*1820*/  @P3 BRA `(.L_x_20) ;  /* 0x0000000000203947 */ /* 0x000fec0003800000 */
[----:B------:R-:W-:Y:S01]  /*1830*/  ISETP.NE.U32.AND P1, PT, R3, RZ, PT ;  /* 0x000000ff0300720c */ /* 0x000fe20003f25070 */
[----:B------:R-:W-:Y:S01]  /*1840*/  IMAD.MOV.U32 R12, RZ, RZ, RZ ;  /* 0x000000ffff0c7224 */ /* 0x000fe200078e00ff */
[----:B------:R-:W-:Y:S02]  /*1850*/  ISETP.GE.AND P2, PT, R9, RZ, PT ;  /* 0x000000ff0900720c */ /* 0x000fe40003f46270 */
[----:B------:R-:W-:-:S13]  /*1860*/  ISETP.NE.AND.EX P1, PT, R39, -0x80000000, PT, P1 ;  /* 0x800000002700780c */ /* 0x000fda0003f25310 */
[----:B------:R-:W-:-:S06]  /*1870*/  DSETP.NEU.AND P1, PT, |R8|, 0.5, !P1 ;  /* 0x3fe000000800742a */ /* 0x000fcc0004f2d200 */
[----:B------:R-:W-:-:S04]  /*1880*/  SEL R13, R7, RZ, P1 ;  /* 0x000000ff070d7207 */ /* 0x000fc80000800000 */
[----:B------:R-:W-:Y:S01]  /*1890*/  @!P2 LOP3.LUT R13, R13, 0x7ff00000, RZ, 0xfc, !PT ;  /* 0x7ff000000d0da812 */ /* 0x000fe200078efcff */
[----:B------:R-:W-:Y:S06]  /*18a0*/  BRA `(.L_x_21) ;  /* 0x00000000001c7947 */ /* 0x000fec0003800000 */
.L_x_20:
[----:B------:R-:W0:Y:S01]  /*18b0*/  FRND.F64.TRUNC R10, R8 ;  /* 0x00000008000a7313 */ /* 0x000e22000030d800 */
[----:B------:R-:W-:Y:S01]  /*18c0*/  PLOP3.LUT P1, PT, P0, PT, PT, 0x80, 0x8 ;  /* 0x000000000008781c */ /* 0x000fe2000072f070 */
[----:B0-----:R-:W-:-:S06]  /*18d0*/  DSETP.NEU.AND P2, PT, R8, R10, PT ;  /* 0x0000000a0800722a */ /* 0x001fcc0003f4d000 */
[----:B------:R-:W-:Y:S02]  /*18e0*/  FSEL R13, R0, RZ, !P2 ;  /* 0x000000ff000d7208 */ /* 0x000fe40005000000 */
[----:B------:R-:W-:Y:S02]  /*18f0*/  FSEL R10, R15, -QNAN , !P2 ;  /* 0xfff800000f0a7808 */ /* 0x000fe40005000000 */
[----:B------:R-:W-:Y:S02]  /*1900*/  FSEL R12, R13, R0, !P4 ;  /* 0x000000000d0c7208 */ /* 0x000fe40006000000 */
[----:B------:R-:W-:-:S07]  /*1910*/  FSEL R13, R10, R15, !P4 ;  /* 0x0000000f0a0d7208 */ /* 0x000fce0006000000 */
.L_x_21:
[----:B------:R-:W-:Y:S05]  /*1920*/  BSYNC.RECONVERGENT B0 ;  /* 0x0000000000007941 */ /* 0x000fea0003800200 */
.L_x_19:
[----:B------:R-:W-:Y:S01]  /*1930*/  DADD R10, R6, R8 ;  /* 0x00000000060a7229 */ /* 0x000fe20000000008 */
[----:B------:R-:W-:Y:S09]  /*1940*/  BSSY.RECONVERGENT B0, `(.L_x_22) ;  /* 0x000001c000007945 */ /* 0x000ff20003800200 */
[----:B------:R-:W-:-:S04]  /*1950*/  LOP3.LUT R10, R11, 0x7ff00000, RZ, 0xc0, !PT ;  /* 0x7ff000000b0a7812 */ /* 0x000fc800078ec0ff */
[----:B------:R-:W-:-:S13]  /*1960*/  ISETP.NE.AND P5, PT, R10, 0x7ff00000, PT ;  /* 0x7ff000000a00780c */ /* 0x000fda0003fa5270 */
[----:B------:R-:W-:Y:S05]  /*1970*/  @P5 BRA `(.L_x_23) ;  /* 0x0000000000605947 */ /* 0x000fea0003800000 */
[----:B------:R-:W-:-:S06]  /*1980*/  DSETP.NAN.AND P2, PT, R8, R8, PT ;  /* 0x000000080800722a */ /* 0x000fcc0003f48000 */
[----:B------:R-:W-:-:S14]  /*1990*/  DSETP.NUM.AND P2, PT, R6, R6, !P2 ;  /* 0x000000060600722a */ /* 0x000fdc0005747000 */
[----:B------:R-:W-:Y:S01]  /*19a0*/  @!P2 DADD R12, R6, R8 ;  /* 0x00000000060ca229 */ /* 0x000fe20000000008 */
[----:B------:R-:W-:Y:S10]  /*19b0*/  @!P2 BRA `(.L_x_23) ;  /* 0x000000000050a947 */ /* 0x000ff40003800000 */
[----:B------:R-:W-:-:S14]  /*19c0*/  DSETP.NEU.AND P2, PT, |R8|, +INF , PT ;  /* 0x7ff000000800742a */ /* 0x000fdc0003f4d200 */
[----:B------:R-:W-:Y:S05]  /*19d0*/  @P2 BRA `(.L_x_24) ;  /* 0x0000000000202947 */ /* 0x000fea0003800000 */
[----:B------:R-:W-:Y:S01]  /*19e0*/  ISETP.GE.AND P2, PT, R9, RZ, PT ;  /* 0x000000ff0900720c */ /* 0x000fe20003f46270 */
[----:B------:R-:W-:-:S06]  /*19f0*/  DSETP.GT.AND P1, PT, |R6|, 1, PT ;  /* 0x3ff000000600742a */ /* 0x000fcc0003f24200 */
[----:B------:R-:W-:Y:S01]  /*1a00*/  SEL R12, RZ, 0x7ff00000, !P1 ;  /* 0x7ff00000ff0c7807 */ /* 0x000fe20004800000 */
[----:B------:R-:W-:-:S05]  /*1a10*/  DSETP.NEU.AND P1, PT, R6, -1, PT ;  /* 0xbff000000600742a */ /* 0x000fca0003f2d000 */
[----:B------:R-:W-:-:S04]  /*1a20*/  @!P2 LOP3.LUT R12, R12, 0x7ff00000, RZ, 0x3c, !PT ;  /* 0x7ff000000c0ca812 */ /* 0x000fc800078e3cff */
[----:B------:R-:W-:Y:S01]  /*1a30*/  SEL R13, R12, 0x3ff00000, P1 ;  /* 0x3ff000000c0d7807 */ /* 0x000fe20000800000 */
[----:B------:R-:W-:Y:S01]  /*1a40*/  IMAD.MOV.U32 R12, RZ, RZ, RZ ;  /* 0x000000ffff0c7224 */ /* 0x000fe200078e00ff */
[----:B------:R-:W-:Y:S06]  /*1a50*/  BRA `(.L_x_23) ;  /* 0x0000000000287947 */ /* 0x000fec0003800000 */
.L_x_24:
[----:B------:R-:W-:-:S14]  /*1a60*/  DSETP.NEU.AND P2, PT, |R6|, +INF , PT ;  /* 0x7ff000000600742a */ /* 0x000fdc0003f4d200 */
[----:B------:R-:W-:Y:S05]  /*1a70*/  @P2 BRA `(.L_x_23) ;  /* 0x0000000000202947 */ /* 0x000fea0003800000 */
[C---:B------:R-:W-:Y:S01]  /*1a80*/  ISETP.GE.AND P2, PT, R9.reuse, RZ, PT ;  /* 0x000000ff0900720c */ /* 0x040fe20003f46270 */
[----:B------:R-:W-:Y:S01]  /*1a90*/  IMAD.MOV.U32 R12, RZ, RZ, RZ ;  /* 0x000000ffff0c7224 */ /* 0x000fe200078e00ff */
[----:B------:R-:W-:Y:S02]  /*1aa0*/  LOP3.LUT R10, R9, 0x7fffffff, RZ, 0xc0, !PT ;  /* 0x7fffffff090a7812 */ /* 0x000fe400078ec0ff */
[----:B------:R-:W-:Y:S02]  /*1ab0*/  SEL R13, RZ, 0x7ff00000, !P2 ;  /* 0x7ff00000ff0d7807 */ /* 0x000fe40005000000 */
[----:B------:R-:W-:-:S03]  /*1ac0*/  ISETP.NE.AND P2, PT, R10, 0x3fe00000, PT ;  /* 0x3fe000000a00780c */ /* 0x000fc60003f45270 */
[----:B------:R-:W-:-:S05]  /*1ad0*/  VIADD R10, R13, 0x80000000 ;  /* 0x800000000d0a7836 */ /* 0x000fca0000000000 */
[----:B------:R-:W-:-:S04]  /*1ae0*/  SEL R10, R10, R13, P2 ;  /* 0x0000000d0a0a7207 */ /* 0x000fc80001000000 */
[----:B------:R-:W-:-:S07]  /*1af0*/  @!P4 SEL R13, R10, R13, P1 ;  /* 0x0000000d0a0dc207 */ /* 0x000fce0000800000 */
.L_x_23:
[----:B------:R-:W-:Y:S05]  /*1b00*/  BSYNC.RECONVERGENT B0 ;  /* 0x0000000000007941 */ /* 0x000fea0003800200 */
.L_x_22:
[----:B------:R0:W5:Y:S01]  /*1b10*/  LDG.E.64 R10, desc[UR36][R26.64] ;  /* 0x000000241a0a7981 */ /* 0x000162000c1e1b00 */
[----:B------:R-:W-:Y:S01]  /*1b20*/  DSETP.NEU.AND P1, PT, R8, RZ, PT ;  /* 0x000000ff0800722a */ /* 0x000fe20003f2d000 */
[----:B------:R-:W-:Y:S01]  /*1b30*/  BSSY.RECONVERGENT B0, `(.L_x_25) ;  /* 0x0000017000007945 */ /* 0x000fe20003800200 */
[----:B------:R-:W-:-:S04]  /*1b40*/  DMUL R4, R48, R4 ;  /* 0x0000000430047228 */ /* 0x000fc80000000000 */
[----:B------:R-:W-:-:S06]  /*1b50*/  DSETP.EQ.OR P1, PT, R6, 1, !P1 ;  /* 0x3ff000000600742a */ /* 0x000fcc0004f22400 */
[----:B------:R-:W-:Y:S02]  /*1b60*/  FSEL R12, R12, RZ, !P1 ;  /* 0x000000ff0c0c7208 */ /* 0x000fe40004800000 */
[----:B------:R-:W-:-:S06]  /*1b70*/  FSEL R13, R13, 1.875, !P1 ;  /* 0x3ff000000d0d7808 */ /* 0x000fcc0004800000 */
[----:B------:R-:W-:-:S07]  /*1b80*/  DMUL R4, R4, R12 ;  /* 0x0000000c04047228 */ /* 0x000fce0000000000 */
[----:B------:R0:W-:Y:S01]  /*1b90*/  STS.64 [R35], R4 ;  /* 0x0000000423007388 */ /* 0x0001e20000000a00 */
[----:B------:R-:W-:Y:S05]  /*1ba0*/  @P3 BRA `(.L_x_26) ;  /* 0x0000000000203947 */ /* 0x000fea0003800000 */
        /* <DEDUP_REMOVED lines=8> */
.L_x_26:
[----:B0-----:R-:W0:Y:S01]  /*1c30*/  FRND.F64.TRUNC R4, R8 ;  /* 0x0000000800047313 */ /* 0x001e22000030d800 */
[----:B------:R-:W-:Y:S01]  /*1c40*/  PLOP3.LUT P2, PT, P0, PT, PT, 0x80, 0x8 ;  /* 0x000000000008781c */ /* 0x000fe2000074f070 */
[----:B0-----:R-:W-:-:S06]  /*1c50*/  DSETP.NEU.AND P6, PT, R8, R4, PT ;  /* 0x000000040800722a */ /* 0x001fcc0003fcd000 */
[----:B------:R-:W-:Y:S02]  /*1c60*/  FSEL R13, R0, RZ, !P6 ;  /* 0x000000ff000d7208 */ /* 0x000fe40007000000 */
[----:B------:R-:W-:Y:S02]  /*1c70*/  FSEL R4, R15, -QNAN , !P6 ;  /* 0xfff800000f047808 */ /* 0x000fe40007000000 */
[----:B------:R-:W-:Y:S02]  /*1c80*/  FSEL R12, R13, R0, !P4 ;  /* 0x000000000d0c7208 */ /* 0x000fe40006000000 */
[----:B------:R-:W-:-:S07]  /*1c90*/  FSEL R13, R4, R15, !P4 ;  /* 0x0000000f040d7208 */ /* 0x000fce0006000000 */
.L_x_27:
[----:B------:R-:W-:Y:S05]  /*1ca0*/  BSYNC.RECONVERGENT B0 ;  /* 0x0000000000007941 */ /* 0x000fea0003800200 */
.L_x_25:
[----:B------:R-:W-:Y:S04]  /*1cb0*/  BSSY.RECONVERGENT B0, `(.L_x_28) ;  /* 0x000001a000007945 */ /* 0x000fe80003800200 */
        /* <DEDUP_REMOVED lines=15> */
.L_x_30:
[----:B------:R-:W-:-:S14]  /*1db0*/  DSETP.NEU.AND P6, PT, |R6|, +INF , PT ;  /* 0x7ff000000600742a */ /* 0x000fdc0003fcd200 */
[----:B------:R-:W-:Y:S05]  /*1dc0*/  @P6 BRA `(.L_x_29) ;  /* 0x0000000000206947 */ /* 0x000fea0003800000 */
[C---:B------:R-:W-:Y:S01]  /*1dd0*/  ISETP.GE.AND P6, PT, R9.reuse, RZ, PT ;  /* 0x000000ff0900720c */ /* 0x040fe20003fc6270 */
[----:B------:R-:W-:Y:S01]  /*1de0*/  IMAD.MOV.U32 R12, RZ, RZ, RZ ;  /* 0x000000ffff0c7224 */ /* 0x000fe200078e00ff */
[----:B0-----:R-:W-:Y:S02]  /*1df0*/  LOP3.LUT R4, R9, 0x7fffffff, RZ, 0xc0, !PT ;  /* 0x7fffffff09047812 */ /* 0x001fe400078ec0ff */
[----:B------:R-:W-:Y:S02]  /*1e00*/  SEL R13, RZ, 0x7ff00000, !P6 ;  /* 0x7ff00000ff0d7807 */ /* 0x000fe40007000000 */
[----:B------:R-:W-:-:S03]  /*1e10*/  ISETP.NE.AND P6, PT, R4, 0x3fe00000, PT ;  /* 0x3fe000000400780c */ /* 0x000fc60003fc5270 */
[----:B------:R-:W-:-:S05]  /*1e20*/  VIADD R4, R13, 0x80000000 ;  /* 0x800000000d047836 */ /* 0x000fca0000000000 */
[----:B------:R-:W-:-:S04]  /*1e30*/  SEL R4, R4, R13, P6 ;  /* 0x0000000d04047207 */ /* 0x000fc80003000000 */
[----:B------:R-:W-:-:S07]  /*1e40*/  @!P4 SEL R13, R4, R13, P2 ;  /* 0x0000000d040dc207 */ /* 0x000fce0001000000 */
.L_x_29:
[----:B------:R-:W-:Y:S05]  /*1e50*/  BSYNC.RECONVERGENT B0 ;  /* 0x0000000000007941 */ /* 0x000fea0003800200 */
.L_x_28:
[----:B0-----:R-:W2:Y:S01]  /*1e60*/  LDG.E.64 R4, desc[UR36][R30.64] ;  /* 0x000000241e047981 */ /* 0x001ea2000c1e1b00 */
[----:B-----5:R-:W-:Y:S01]  /*1e70*/  DMUL R10, R48, R10 ;  /* 0x0000000a300a7228 */ /* 0x020fe20000000000 */
[----:B------:R-:W-:Y:S01]  /*1e80*/  FSEL R12, R12, RZ, !P1 ;  /* 0x000000ff0c0c7208 */ /* 0x000fe20004800000 */
[----:B------:R-:W-:Y:S01]  /*1e90*/  BSSY.RECONVERGENT B0, `(.L_x_31) ;  /* 0x0000013000007945 */ /* 0x000fe20003800200 */
[----:B------:R-:W-:-:S06]  /*1ea0*/  FSEL R13, R13, 1.875, !P1 ;  /* 0x3ff000000d0d7808 */ /* 0x000fcc0004800000 */
[----:B------:R-:W-:-:S07]  /*1eb0*/  DMUL R10, R10, R12 ;  /* 0x0000000c0a0a7228 */ /* 0x000fce0000000000 */
[----:B------:R0:W-:Y:S01]  /*1ec0*/  STS.64 [R35+0x8], R10 ;  /* 0x0000080a23007388 */ /* 0x0001e20000000a00 */
[----:B--2---:R-:W-:Y:S01]  /*1ed0*/  DMUL R4, R48, R4 ;  /* 0x0000000430047228 */ /* 0x004fe20000000000 */
[----:B0-----:R-:W-:Y:S10]  /*1ee0*/  @P3 BRA `(.L_x_32) ;  /* 0x0000000000203947 */ /* 0x001ff40003800000 */
        /* <DEDUP_REMOVED lines=8> */
.L_x_32:
[----:B------:R-:W0:Y:S02]  /*1f70*/  FRND.F64.TRUNC R10, R8 ;  /* 0x00000008000a7313 */ /* 0x000e24000030d800 */
[----:B0-----:R-:W-:-:S06]  /*1f80*/  DSETP.NEU.AND P2, PT, R8, R10, PT ;  /* 0x0000000a0800722a */ /* 0x001fcc0003f4d000 */
[----:B------:R-:W-:Y:S02]  /*1f90*/  @!P4 FSEL R0, R0, RZ, !P2 ;  /* 0x000000ff0000c208 */ /* 0x000fe40005000000 */
[----:B------:R-:W-:-:S03]  /*1fa0*/  @!P4 FSEL R15, R15, -QNAN , !P2 ;  /* 0xfff800000f0fc808 */ /* 0x000fc60005000000 */
[----:B------:R-:W-:-:S07]  /*1fb0*/  IMAD.MOV.U32 R14, RZ, RZ, R0 ;  /* 0x000000ffff0e7224 */ /* 0x000fce00078e0000 */
.L_x_33:
[----:B------:R-:W-:Y:S05]  /*1fc0*/  BSYNC.RECONVERGENT B0 ;  /* 0x0000000000007941 */ /* 0x000fea0003800200 */
.L_x_31:
        /* <DEDUP_REMOVED lines=16> */
.L_x_36:
        /* <DEDUP_REMOVED lines=10> */
.L_x_35:
[----:B------:R-:W-:Y:S05]  /*2170*/  BSYNC.RECONVERGENT B0 ;  /* 0x0000000000007941 */ /* 0x000fea0003800200 */
.L_x_34:
[----:B------:R-:W-:Y:S01]  /*2180*/  FSEL R6, R14, RZ, !P1 ;  /* 0x000000ff0e067208 */ /* 0x000fe20004800000 */
[----:B------:R-:W-:Y:S01]  /*2190*/  BSSY.RECONVERGENT B0, `(.L_x_37) ;  /* 0x000001f000007945 */ /* 0x000fe20003800200 */
[----:B------:R-:W-:Y:S02]  /*21a0*/  FSEL R7, R15, 1.875, !P1 ;  /* 0x3ff000000f077808 */ /* 0x000fe40004800000 */
[C---:B------:R-:W-:Y:S02]  /*21b0*/  ISETP.GE.AND P6, PT, R38.reuse, UR39, PT ;  /* 0x0000002726007c0c */ /* 0x040fe4000bfc6270 */
[C---:B------:R-:W-:Y:S02]  /*21c0*/  ISETP.GT.U32.AND P0, PT, R38.reuse, 0x3f, PT ;  /* 0x0000003f2600780c */ /* 0x040fe40003f04070 */
[----:B------:R-:W-:Y:S01]  /*21d0*/  DMUL R4, R4, R6 ;  /* 0x0000000604047228 */ /* 0x000fe20000000000 */
[----:B------:R-:W-:Y:S02]  /*21e0*/  ISETP.GT.U32.AND P5, PT, R38, 0x7f, PT ;  /* 0x0000007f2600780c */ /* 0x000fe40003fa4070 */
[----:B------:R-:W-:-:S02]  /*21f0*/  P2R R0, PR, RZ, 0x1 ;  /* 0x00000001ff007803 */ /* 0x000fc40000000000 */
[C---:B------:R-:W-:Y:S02]  /*2200*/  ISETP.GT.U32.AND P4, PT, R38.reuse, 0x1f, PT ;  /* 0x0000001f2600780c */ /* 0x040fe40003f84070 */
[----:B------:R0:W-:Y:S01]  /*2210*/  STS.64 [R35+0x10], R4 ;  /* 0x0000100423007388 */ /* 0x0001e20000000a00 */
[----:B------:R-:W-:Y:S01]  /*2220*/  BAR.SYNC.DEFER_BLOCKING 0x0 ;  /* 0x0000000000007b1d */ /* 0x000fe20000010000 */
[C---:B------:R-:W-:Y:S02]  /*2230*/  ISETP.GT.U32.AND P3, PT, R38.reuse, 0xf, PT ;  /* 0x0000000f2600780c */ /* 0x040fe40003f64070 */
[C---:B------:R-:W-:Y:S02]  /*2240*/  ISETP.GT.U32.AND P2, PT, R38.reuse, 0x7, PT ;  /* 0x000000072600780c */ /* 0x040fe40003f44070 */
[C---:B------:R-:W-:Y:S02]  /*2250*/  ISETP.GT.U32.AND P1, PT, R38.reuse, 0x3, PT ;  /* 0x000000032600780c */ /* 0x040fe40003f24070 */
[----:B------:R-:W-:Y:S01]  /*2260*/  ISETP.GT.U32.AND P0, PT, R38, 0x1, PT ;  /* 0x000000012600780c */ /* 0x000fe20003f04070 */
[----:B------:R-:W-:-:S12]  /*2270*/  @P6 BRA `(.L_x_38) ;  /* 0x0000000000406947 */ /* 0x000fd80003800000 */
[----:B------:R-:W1:Y:S01]  /*2280*/  S2R R3, SR_CgaCtaId ;  /* 0x0000000000037919 */ /* 0x000e620000008800 */
[----:B------:R-:W-:Y:S01]  /*2290*/  MOV R0, 0x400 ;  /* 0x0000040000007802 */ /* 0x000fe20000000f00 */
[----:B------:R-:W-:Y:S04]  /*22a0*/  LDS.64 R6, [R35] ;  /* 0x0000000023067984 */ /* 0x000fe80000000a00 */
[----:B------:R-:W-:Y:S04]  /*22b0*/  LDS.64 R8, [R35+0x8] ;  /* 0x0000080023087984 */ /* 0x000fe80000000a00 */
[----:B------:R-:W-:Y:S01]  /*22c0*/  LDS.64 R10, [R35+0x10] ;  /* 0x00001000230a7984 */ /* 0x000fe20000000a00 */
[----:B-1----:R-:W-:-:S05]  /*22d0*/  LEA R3, R3, R0, 0x18 ;  /* 0x0000000003037211 */ /* 0x002fca00078ec0ff */
[----:B------:R-:W-:-:S05]  /*22e0*/  IMAD R0, R38, -0x18, R3 ;  /* 0xffffffe826007824 */ /* 0x000fca00078e0203 */
[----:B0-----:R-:W0:Y:S02]  /*22f0*/  LDS.64 R4, [R0+0x2c10] ;  /* 0x002c100000047984 */ /* 0x001e240000000a00 */
[----:B0-----:R-:W-:-:S07]  /*2300*/  DADD R4, R4, R6 ;  /* 0x0000000004047229 */ /* 0x001fce0000000006 */
[----:B------:R-:W-:Y:S04]  /*2310*/  STS.64 [R35], R4 ;  /* 0x0000000423007388 */ /* 0x000fe80000000a00 */
[----:B------:R-:W0:Y:S02]  /*2320*/  LDS.64 R6, [R0+0x2c18] ;  /* 0x002c180000067984 */ /* 0x000e240000000a00 */
[----:B0-----:R-:W-:-:S07]  /*2330*/  DADD R6, R6, R8 ;  /* 0x0000000006067229 */ /* 0x001fce0000000008 */
[----:B------:R-:W-:Y:S04]  /*2340*/  STS.64 [R35+0x8], R6 ;  /* 0x0000080623007388 */ /* 0x000fe80000000a00 */
[----:B------:R-:W0:Y:S02]  /*2350*/  LDS.64 R8, [R0+0x2c20] ;  /* 0x002c200000087984 */ /* 0x000e240000000a00 */
[----:B0-----:R-:W-:-:S07]  /*2360*/  DADD R8, R8, R10 ;  /* 0x0000000008087229 */ /* 0x001fce000000000a */
[----:B------:R1:W-:Y:S04]  /*2370*/  STS.64 [R35+0x10], R8 ;  /* 0x0000100823007388 */ /* 0x0003e80000000a00 */
.L_x_38:
[----:B------:R-:W-:Y:S05]  /*2380*/  BSYNC.RECONVERGENT B0 ;  /* 0x0000000000007941 */ /* 0x000fea0003800200 */
.L_x_37:
[----:B------:R-:W-:Y:S01]  /*2390*/  BSSY.RECONVERGENT B0, `(.L_x_39) ;  /* 0x000000f000007945 */ /* 0x000fe20003800200 */
[----:B------:R-:W-:-:S03]  /*23a0*/  ISETP.NE.AND P6, PT, R38, RZ, PT ;  /* 0x000000ff2600720c */ /* 0x000fc60003fc5270 */
[----:B------:R-:W-:Y:S10]  /*23b0*/  @P5 BRA `(.L_x_40) ;  /* 0x0000000000305947 */ /* 0x000ff40003800000 */
[----:B0-----:R-:W-:Y:S04]  /*23c0*/  LDS.64 R4, [R35+0xc00] ;  /* 0x000c000023047984 */ /* 0x001fe80000000a00 */
[----:B------:R-:W0:Y:S04]  /*23d0*/  LDS.64 R6, [R35] ;  /* 0x0000000023067984 */ /* 0x000e280000000a00 */
[----:B-1----:R-:W-:Y:S04]  /*23e0*/  LDS.64 R8, [R35+0xc08] ;  /* 0x000c080023087984 */ /* 0x002fe80000000a00 */
[----:B------:R-:W1:Y:S04]  /*23f0*/  LDS.64 R10, [R35+0x8] ;  /* 0x00000800230a7984 */ /* 0x000e680000000a00 */
[----:B------:R-:W-:Y:S04]  /*2400*/  LDS.64 R12, [R35+0xc10] ;  /* 0x000c1000230c7984 */ /* 0x000fe80000000a00 */
[----:B------:R-:W2:Y:S01]  /*2410*/  LDS.64 R14, [R35+0x10] ;  /* 0x00001000230e7984 */ /* 0x000ea20000000a00 */
[----:B0-----:R-:W-:-:S07]  /*2420*/  DADD R4, R4, R6 ;  /* 0x0000000004047229 */ /* 0x001fce0000000006 */
[----:B------:R3:W-:Y:S01]  /*2430*/  STS.64 [R35], R4 ;  /* 0x0000000423007388 */ /* 0x0007e20000000a00 */
[----:B-1----:R-:W-:-:S07]  /*2440*/  DADD R8, R8, R10 ;  /* 0x0000000008087229 */ /* 0x002fce000000000a */
[----:B------:R3:W-:Y:S01]  /*2450*/  STS.64 [R35+0x8], R8 ;  /* 0x0000080823007388 */ /* 0x0007e20000000a00 */
[----:B--2---:R-:W-:-:S07]  /*2460*/  DADD R12, R12, R14 ;  /* 0x000000000c0c7229 */ /* 0x004fce000000000e */
[----:B------:R3:W-:Y:S04]  /*2470*/  STS.64 [R35+0x10], R12 ;  /* 0x0000100c23007388 */ /* 0x0007e80000000a00 */
.L_x_40:
[----:B------:R-:W-:Y:S05]  /*2480*/  BSYNC.RECONVERGENT B0 ;  /* 0x0000000000007941 */ /* 0x000fea0003800200 */
.L_x_39:
[----:B------:R-:W-:Y:S01]  /*2490*/  BAR.SYNC.DEFER_BLOCKING 0x0 ;  /* 0x0000000000007b1d */ /* 0x000fe20000010000 */
[----:B------:R-:W-:-:S05]  /*24a0*/  ISETP.GT.U32.AND P5, PT, R38, 0x3f, PT ;  /* 0x0000003f2600780c */ /* 0x000fca0003fa4070 */
[----:B------:R-:W-:Y:S08]  /*24b0*/  BSSY.RECONVERGENT B0, `(.L_x_41) ;  /* 0x000000e000007945 */ /* 0x000ff00003800200 */
[----:B------:R-:W-:Y:S05]  /*24c0*/  @P5 BRA `(.L_x_42) ;  /* 0x0000000000305947 */ /* 0x000fea0003800000 */
[----:B0--3--:R-:W-:Y:S04]  /*24d0*/  LDS.64 R4, [R35+0x600] ;  /* 0x0006000023047984 */ /* 0x009fe80000000a00 */
        /* <DEDUP_REMOVED lines=11> */
.L_x_42:
[----:B------:R-:W-:Y:S05]  /*2590*/  BSYNC.RECONVERGENT B0 ;  /* 0x0000000000007941 */ /* 0x000fea0003800200 */
.L_x_41:
[----:B------:R-:W-:Y:S06]  /*25a0*/  BAR.SYNC.DEFER_BLOCKING 0x0 ;  /* 0x0000000000007b1d */ /* 0x000fec0000010000 */
[----:B------:R-:W-:Y:S04]  /*25b0*/  BSSY.RECONVERGENT B0, `(.L_x_43) ;  /* 0x000000e000007945 */ /* 0x000fe80003800200 */
[----:B------:R-:W-:Y:S05]  /*25c0*/  @P4 BRA `(.L_x_44) ;  /* 0x0000000000304947 */ /* 0x000fea0003800000 */
[----:B0--34-:R-:W-:Y:S04]  /*25d0*/  LDS.64 R4, [R35+0x300] ;  /* 0x0003000023047984 */ /* 0x019fe80000000a00 */
        /* <DEDUP_REMOVED lines=11> */
.L_x_44:
[----:B------:R-:W-:Y:S05]  /*2690*/  BSYNC.RECONVERGENT B0 ;  /* 0x0000000000007941 */ /* 0x000fea0003800200 */
.L_x_43:
        /* <DEDUP_REMOVED lines=15> */
.L_x_46:
[----:B------:R-:W-:Y:S05]  /*2790*/  BSYNC.RECONVERGENT B0 ;  /* 0x0000000000007941 */ /* 0x000fea0003800200 */
.L_x_45:
        /* <DEDUP_REMOVED lines=15> */
.L_x_48:
[----:B------:R-:W-:Y:S05]  /*2890*/  BSYNC.RECONVERGENT B0 ;  /* 0x0000000000007941 */ /* 0x000fea0003800200 */
.L_x_47:
        /* <DEDUP_REMOVED lines=15> */
.L_x_50:
[----:B------:R-:W-:Y:S05]  /*2990*/  BSYNC.RECONVERGENT B0 ;  /* 0x0000000000007941 */ /* 0x000fea0003800200 */
.L_x_49:
        /* <DEDUP_REMOVED lines=15> */
.L_x_52:
[----:B------:R-:W-:Y:S05]  /*2a90*/  BSYNC.RECONVERGENT B0 ;  /* 0x0000000000007941 */ /* 0x000fea0003800200 */
.L_x_51:
[----:B------:R-:W-:Y:S06]  /*2aa0*/  BAR.SYNC.DEFER_BLOCKING 0x0 ;  /* 0x0000000000007b1d */ /* 0x000fec0000010000 */
[----:B------:R-:W-:Y:S04]  /*2ab0*/  BSSY.RECONVERGENT B0, `(.L_x_53) ;  /* 0x0000011000007945 */ /* 0x000fe80003800200 */
[----:B------:R-:W-:Y:S05]  /*2ac0*/  @P6 BRA `(.L_x_54) ;  /* 0x00000000003c6947 */ /* 0x000fea0003800000 */
[----:B------:R-:W2:Y:S01]  /*2ad0*/  S2UR UR5, SR_CgaCtaId ;  /* 0x00000000000579c3 */ /* 0x000ea20000008800 */
[----:B------:R-:W-:Y:S02]  /*2ae0*/  UMOV UR4, 0x400 ;  /* 0x0000040000047882 */ /* 0x000fe40000000000 */
[----:B--2---:R-:W-:-:S09]  /*2af0*/  ULEA UR4, UR5, UR4, 0x18 ;  /* 0x0000000405047291 */ /* 0x004fd2000f8ec0ff */
[----:B0--34-:R-:W-:Y:S04]  /*2b00*/  LDS.64 R4, [UR4+0x18] ;  /* 0x00001804ff047984 */ /* 0x019fe80008000a00 */
[----:B------:R-:W0:Y:S04]  /*2b10*/  LDS.64 R6, [UR4] ;  /* 0x00000004ff067984 */ /* 0x000e280008000a00 */
[----:B-1----:R-:W-:Y:S04]  /*2b20*/  LDS.64 R8, [UR4+0x20] ;  /* 0x00002004ff087984 */ /* 0x002fe80008000a00 */
[----:B------:R-:W1:Y:S04]  /*2b30*/  LDS.64 R14, [UR4+0x8] ;  /* 0x00000804ff0e7984 */ /* 0x000e680008000a00 */
[----:B------:R-:W-:Y:S04]  /*2b40*/  LDS.64 R10, [UR4+0x28] ;  /* 0x00002804ff0a7984 */ /* 0x000fe80008000a00 */
[----:B------:R-:W2:Y:S01]  /*2b50*/  LDS.64 R12, [UR4+0x10] ;  /* 0x00001004ff0c7984 */ /* 0x000ea20008000a00 */
[----:B0-----:R-:W-:-:S07]  /*2b60*/  DADD R4, R4, R6 ;  /* 0x0000000004047229 */ /* 0x001fce0000000006 */
[----:B------:R0:W-:Y:S01]  /*2b70*/  STS.64 [UR4], R4 ;  /* 0x00000004ff007988 */ /* 0x0001e20008000a04 */
[----:B-1----:R-:W-:-:S07]  /*2b80*/  DADD R8, R8, R14 ;  /* 0x0000000008087229 */ /* 0x002fce000000000e */
[----:B------:R0:W-:Y:S01]  /*2b90*/  STS.64 [UR4+0x8], R8 ;  /* 0x00000808ff007988 */ /* 0x0001e20008000a04 */
[----:B--2---:R-:W-:-:S07]  /*2ba0*/  DADD R10, R10, R12 ;  /* 0x000000000a0a7229 */ /* 0x004fce000000000c */
[----:B------:R0:W-:Y:S04]  /*2bb0*/  STS.64 [UR4+0x10], R10 ;  /* 0x0000100aff007988 */ /* 0x0001e80008000a04 */
.L_x_54:
[----:B------:R-:W-:Y:S05]  /*2bc0*/  BSYNC.RECONVERGENT B0 ;  /* 0x0000000000007941 */ /* 0x000fea0003800200 */
.L_x_53:
[----:B------:R-:W-:Y:S06]  /*2bd0*/  BAR.SYNC.DEFER_BLOCKING 0x0 ;  /* 0x0000000000007b1d */ /* 0x000fec0000010000 */
[----:B------:R-:W-:Y:S05]  /*2be0*/  @P6 BRA `(.L_x_55) ;  /* 0x0000000000606947 */ /* 0x000fea0003800000 */
[----:B------:R-:W2:Y:S01]  /*2bf0*/  S2UR UR5, SR_CgaCtaId ;  /* 0x00000000000579c3 */ /* 0x000ea20000008800 */
[----:B------:R-:W-:Y:S01]  /*2c00*/  UMOV UR4, 0x400 ;  /* 0x0000040000047882 */ /* 0x000fe20000000000 */
[----:B------:R-:W-:Y:S01]  /*2c10*/  MOV R0, 0x0 ;  /* 0x0000000000007802 */ /* 0x000fe20000000f00 */
[----:B------:R-:W-:Y:S02]  /*2c20*/  IMAD.MOV.U32 R6, RZ, RZ, R32 ;  /* 0x000000ffff067224 */ /* 0x000fe400078e0020 */
[----:B------:R-:W-:-:S03]  /*2c30*/  IMAD.MOV.U32 R7, RZ, RZ, R2 ;  /* 0x000000ffff077224 */ /* 0x000fc600078e0002 */
[----:B0--34-:R-:W0:Y:S08]  /*2c40*/  LDC.64 R12, c[0x0][0x3b0] ;  /* 0x0000ec00ff0c7b82 */ /* 0x019e300000000a00 */
[----:B------:R3:W4:Y:S01]  /*2c50*/  LDC.64 R40, c[0x4][R0] ;  /* 0x0100000000287b82 */ /* 0x0007220000000a00 */
[----:B--2---:R-:W-:Y:S01]  /*2c60*/  ULEA UR4, UR5, UR4, 0x18 ;  /* 0x0000000405047291 */ /* 0x004fe2000f8ec0ff */
[----:B0-----:R-:W-:-:S08]  /*2c70*/  IMAD.WIDE R12, R34, 0x8, R12 ;  /* 0x00000008220c7825 */ /* 0x001fd000078e020c */
[----:B-1----:R-:W0:Y:S04]  /*2c80*/  LDS.128 R8, [UR4] ;  /* 0x00000004ff087984 */ /* 0x002e280008000c00 */
[----:B------:R-:W1:Y:S01]  /*2c90*/  LDS.64 R14, [UR4+0x10] ;  /* 0x00001004ff0e7984 */ /* 0x000e620008000a00 */
[----:B------:R-:W2:Y:S02]  /*2ca0*/  LDCU UR4, c[0x0][0x2f8] ;  /* 0x00005f00ff0477ac */ /* 0x000ea40008000800 */
[----:B--2---:R-:W-:Y:S01]  /*2cb0*/  VIADD R3, R32, -UR4 ;  /* 0x8000000420037c36 */ /* 0x004fe20008000000 */
[----:B------:R-:W2:Y:S01]  /*2cc0*/  LDCU.64 UR4, c[0x4][0x8] ;  /* 0x01000100ff0477ac */ /* 0x000ea20008000a00 */
[----:B0-----:R3:W-:Y:S01]  /*2cd0*/  STG.E.64 desc[UR36][R12.64], R8 ;  /* 0x000000080c007986 */ /* 0x0017e2000c101b24 */
[----:B--2---:R-:W-:-:S03]  /*2ce0*/  IMAD.U32 R4, RZ, RZ, UR4 ;  /* 0x00000004ff047e24 */ /* 0x004fc6000f8e00ff */
[----:B------:R3:W-:Y:S01]  /*2cf0*/  STL.64 [R3], R8 ;  /* 0x0000000803007387 */ /* 0x0007e20000100a00 */
[----:B------:R-:W-:-:S03]  /*2d00*/  IMAD.U32 R5, RZ, RZ, UR5 ;  /* 0x00000005ff057e24 */ /* 0x000fc6000f8e00ff */
[----:B------:R3:W-:Y:S04]  /*2d10*/  STG.E.64 desc[UR36][R12.64+0x1f40], R10 ;  /* 0x001f400a0c007986 */ /* 0x0007e8000c101b24 */
[----:B------:R3:W-:Y:S04]  /*2d20*/  STL.64 [R3+0x8], R10 ;  /* 0x0000080a03007387 */ /* 0x0007e80000100a00 */
[----:B-1----:R3:W-:Y:S04]  /*2d30*/  STG.E.64 desc[UR36][R12.64+0x3e80], R14 ;  /* 0x003e800e0c007986 */ /* 0x0027e8000c101b24 */
[----:B----4-:R3:W-:Y:S02]  /*2d40*/  STL.64 [R3+0x10], R14 ;  /* 0x0000100e03007387 */ /* 0x0107e40000100a00 */
[----:B------:R-:W-:-:S07]  /*2d50*/  LEPC R20, `(.L_x_55) ;  /* 0x000000001014794e */ /* 0x000fce0000000000 */
[----:B---3--:R-:W-:Y:S05]  /*2d60*/  CALL.ABS.NOINC R40 ;  /* 0x0000000028007343 */ /* 0x008fea0003c00000 */
.L_x_55:
[----:B------:R-:W-:Y:S01]  /*2d70*/  ISETP.GT.U32.AND P1, PT, R38, 0x24, PT ;  /* 0x000000242600780c */ /* 0x000fe20003f24070 */
[----:B------:R-:W-:Y:S05]  /*2d80*/  WARPSYNC.ALL ;  /* 0x0000000000007948 */ /* 0x000fea0003800000 */
[----:B------:R-:W-:Y:S01]  /*2d90*/  BAR.SYNC.DEFER_BLOCKING 0x0 ;  /* 0x0000000000007b1d */ /* 0x000fe20000010000 */
[----:B------:R-:W-:-:S05]  /*2da0*/  PLOP3.LUT P0, PT, PT, PT, PT, 0x8, 0x80 ;  /* 0x000000000080781c */ /* 0x000fca0003f0e170 */
[----:B------:R-:W-:Y:S04]  /*2db0*/  BSSY.RECONVERGENT B0, `(.L_x_56) ;  /* 0x0000022000007945 */ /* 0x000fe80003800200 */
[----:B------:R-:W-:Y:S05]  /*2dc0*/  @P1 BRA `(.L_x_57) ;  /* 0x0000000000801947 */ /* 0x000fea0003800000 */
[----:B------:R-:W2:Y:S01]  /*2dd0*/  S2UR UR5, SR_CgaCtaId ;  /* 0x00000000000579c3 */ /* 0x000ea20000008800 */
[----:B------:R-:W-:Y:S02]  /*2de0*/  UMOV UR4, 0x400 ;  /* 0x0000040000047882 */ /* 0x000fe40000000000 */
[----:B--2---:R-:W-:-:S09]  /*2df0*/  ULEA UR4, UR5, UR4, 0x18 ;  /* 0x0000000405047291 */ /* 0x004fd2000f8ec0ff */
[----:B0--34-:R-:W0:Y:S04]  /*2e00*/  LDS.128 R4, [UR4] ;  /* 0x00000004ff047984 */ /* 0x019e280008000c00 */
[----:B-1----:R-:W1:Y:S01]  /*2e10*/  LDS.64 R8, [UR4+0x10] ;  /* 0x00001004ff087984 */ /* 0x002e620008000a00 */
[----:B0-----:R-:W-:Y:S01]  /*2e20*/  DADD R6, R4, R6 ;  /* 0x0000000004067229 */ /* 0x001fe20000000006 */
[----:B------:R-:W-:-:S07]  /*2e30*/  FSETP.GEU.AND P1, PT, |R5|, 6.5827683646048100446e-37, PT ;  /* 0x036000000500780b */ /* 0x000fce0003f2e200 */
[----:B-1----:R-:W-:Y:S01]  /*2e40*/  DADD R8, R6, R8 ;  /* 0x0000000006087229 */ /* 0x002fe20000000008 */
[----:B------:R-:W-:-:S05]  /*2e50*/  IMAD.MOV.U32 R6, RZ, RZ, 0x1 ;  /* 0x00000001ff067424 */ /* 0x000fca00078e00ff */
[----:B------:R-:W0:Y:S02]  /*2e60*/  MUFU.RCP64H R7, R9 ;  /* 0x0000000900077308 */ /* 0x000e240000001800 */
[----:B0-----:R-:W-:-:S08]  /*2e70*/  DFMA R10, -R8, R6, 1 ;  /* 0x3ff00000080a742b */ /* 0x001fd00000000106 */
        /* <DEDUP_REMOVED lines=10> */
[----:B------:R-:W-:Y:S01]  /*2f20*/  IMAD.MOV.U32 R14, RZ, RZ, R4 ;  /* 0x000000ffff0e7224 */ /* 0x000fe200078e0004 */
[----:B------:R-:W-:Y:S01]  /*2f30*/  MOV R0, 0x2f80 ;  /* 0x00002f8000007802 */ /* 0x000fe20000000f00 */
[----:B------:R-:W-:Y:S02]  /*2f40*/  IMAD.MOV.U32 R15, RZ, RZ, R5 ;  /* 0x000000ffff0f7224 */ /* 0x000fe400078e0005 */
[----:B------:R-:W-:Y:S02]  /*2f50*/  IMAD.MOV.U32 R6, RZ, RZ, R8 ;  /* 0x000000ffff067224 */ /* 0x000fe400078e0008 */
[----:B------:R-:W-:-:S07]  /*2f60*/  IMAD.MOV.U32 R7, RZ, RZ, R9 ;  /* 0x000000ffff077224 */ /* 0x000fce00078e0009 */
[----:B------:R-:W-:Y:S05]  /*2f70*/  CALL.REL.NOINC `($__internal_1_$__cuda_sm20_div_rn_f64_full) ;  /* 0x0000000400ac7944 */ /* 0x000fea0003c00000 */
.L_x_58:
[----:B------:R-:W-:Y:S01]  /*2f80*/  UMOV UR4, 0x47ae147b ;  /* 0x47ae147b00047882 */ /* 0x000fe20000000000 */
[----:B------:R-:W-:Y:S02]  /*2f90*/  UMOV UR5, 0x3f947ae1 ;  /* 0x3f947ae100057882 */ /* 0x000fe40000000000 */
[----:B------:R-:W-:-:S08]  /*2fa0*/  DADD R4, R18, UR4 ;  /* 0x0000000412047e29 */ /* 0x000fd00008000000 */
[----:B------:R-:W-:-:S06]  /*2fb0*/  DSETP.GT.AND P0, PT, R4, R6, PT ;  /* 0x000000060400722a */ /* 0x000fcc0003f04000 */
[----:B------:R-:W-:-:S14]  /*2fc0*/  DSETP.LE.AND P0, PT, R18, R6, P0 ;  /* 0x000000061200722a */ /* 0x000fdc0000703000 */
.L_x_57:
[----:B------:R-:W-:Y:S05]  /*2fd0*/  BSYNC.RECONVERGENT B0 ;  /* 0x0000000000007941 */ /* 0x000fea0003800200 */
.L_x_56:
[----:B------:R-:W-:Y:S01]  /*2fe0*/  ISETP.GT.U32.AND P2, PT, R36, 0x2a, PT ;  /* 0x0000002a2400780c */ /* 0x000fe20003f44070 */
[----:B------:R-:W-:Y:S01]  /*2ff0*/  BSSY.RECONVERGENT B0, `(.L_x_59) ;  /* 0x0000025000007945 */ /* 0x000fe20003800200 */
[----:B------:R-:W-:-:S11]  /*3000*/  PLOP3.LUT P1, PT, PT, PT, PT, 0x8, 0x80 ;  /* 0x000000000080781c */ /* 0x000fd60003f2e170 */
        /* <DEDUP_REMOVED lines=28> */
[----:B------:R-:W-:Y:S02]  /*31d0*/  IMAD.MOV.U32 R4, RZ, RZ, R6 ;  /* 0x000000ffff047224 */ /* 0x000fe400078e0006 */
[----:B------:R-:W-:-:S07]  /*31e0*/  IMAD.MOV.U32 R5, RZ, RZ, R7 ;  /* 0x000000ffff057224 */ /* 0x000fce00078e0007 */
.L_x_61:
[----:B------:R-:W-:Y:S01]  /*31f0*/  UMOV UR4, 0x47ae147b ;  /* 0x47ae147b00047882 */ /* 0x000fe20000000000 */
[----:B------:R-:W-:Y:S02]  /*3200*/  UMOV UR5, 0x3f947ae1 ;  /* 0x3f947ae100057882 */ /* 0x000fe40000000000 */
[----:B------:R-:W-:-:S08]  /*3210*/  DADD R6, R28, UR4 ;  /* 0x000000041c067e29 */ /* 0x000fd00008000000 */
[----:B------:R-:W-:-:S06]  /*3220*/  DSETP.GT.AND P1, PT, R6, R4, PT ;  /* 0x000000040600722a */ /* 0x000fcc0003f24000 */
[----:B------:R-:W-:-:S14]  /*3230*/  DSETP.LE.AND P1, PT, R28, R4, P1 ;  /* 0x000000041c00722a */ /* 0x000fdc0000f23000 */
.L_x_60:
[----:B------:R-:W-:Y:S05]  /*3240*/  BSYNC.RECONVERGENT B0 ;  /* 0x0000000000007941 */ /* 0x000fea0003800200 */
.L_x_59:
[----:B0--34-:R-:W0:Y:S01]  /*3250*/  LDC.64 R4, c[0x0][0x3c0] ;  /* 0x0000f000ff047b82 */ /* 0x019e220000000a00 */
[----:B------:R-:W-:Y:S01]  /*3260*/  BSSY.RECONVERGENT B0, `(.L_x_62) ;  /* 0x000000a000007945 */ /* 0x000fe20003800200 */
[----:B0-----:R-:W-:-:S06]  /*3270*/  IMAD.WIDE R4, R33, 0x4, R4 ;  /* 0x0000000421047825 */ /* 0x001fcc00078e0204 */
[----:B------:R-:W-:Y:S06]  /*3280*/  BAR.SYNC.DEFER_BLOCKING 0x0 ;  /* 0x0000000000007b1d */ /* 0x000fec0000010000 */
[----:B------:R0:W-:Y:S02]  /*3290*/  @P0 STG.E desc[UR36][R4.64], R38 ;  /* 0x0000002604000986 */ /* 0x0001e4000c101924 */
[----:B------:R-:W-:Y:S06]  /*32a0*/  BAR.SYNC.DEFER_BLOCKING 0x0 ;  /* 0x0000000000007b1d */ /* 0x000fec0000010000 */
[----:B------:R-:W-:Y:S05]  /*32b0*/  @!P1 BRA `(.L_x_63) ;  /* 0x0000000000109947 */ /* 0x000fea0003800000 */
[----:B------:R-:W2:Y:S02]  /*32c0*/  LDG.E R3, desc[UR36][R4.64] ;  /* 0x0000002404037981 */ /* 0x000ea4000c1e1900 */
[----:B--2---:R-:W-:-:S04]  /*32d0*/  IMAD R3, R38, 0x25, R3 ;  /* 0x0000002526037824 */ /* 0x004fc800078e0203 */
[----:B------:R-:W-:-:S05]  /*32e0*/  VIADD R3, R3, 0xfffff6c0 ;  /* 0xfffff6c003037836 */ /* 0x000fca0000000000 */
[----:B------:R2:W-:Y:S02]  /*32f0*/  STG.E desc[UR36][R4.64], R3 ;  /* 0x0000000304007986 */ /* 0x0005e4000c101924 */
.L_x_63:
[----:B------:R-:W-:Y:S05]  /*3300*/  BSYNC.RECONVERGENT B0 ;  /* 0x0000000000007941 */ /* 0x000fea0003800200 */
.L_x_62:
[----:B------:R-:W-:Y:S01]  /*3310*/  BAR.SYNC.DEFER_BLOCKING 0x0 ;  /* 0x0000000000007b1d */ /* 0x000fe20000010000 */
[----:B------:R-:W-:Y:S01]  /*3320*/  UISETP.NE.AND UP0, UPT, UR40, URZ, UPT ;  /* 0x000000ff2800728c */ /* 0x000fe2000bf05270 */
[----:B------:R-:W-:Y:S02]  /*3330*/  VIADD R33, R33, 0x1 ;  /* 0x0000000121217836 */ /* 0x000fe40000000000 */
[----:B------:R-:W-:Y:S02]  /*3340*/  VIADD R34, R34, 0x1 ;  /* 0x0000000122227836 */ /* 0x000fe40000000000 */
[----:B------:R-:W-:-:S04]  /*3350*/  DADD R16, R16, 1 ;  /* 0x3ff0000010107429 */ /* 0x000fc80000000000 */
[----:B------:R-:W-:Y:S07]  /*3360*/  BRA.U UP0, `(.L_x_64) ;  /* 0xffffffe100587547 */ /* 0x000fee000b83ffff */
[----:B------:R-:W-:Y:S05]  /*3370*/  EXIT ;  /* 0x000000000000794d */ /* 0x000fea0003800000 */
        .weak           $__internal_0_$__cuda_sm20_dblrcp_rn_slowpath_v3
        .type           $__internal_0_$__cuda_sm20_dblrcp_rn_slowpath_v3,@function
        .size           $__internal_0_$__cuda_sm20_dblrcp_rn_slowpath_v3,($__internal_1_$__cuda_sm20_div_rn_f64_full - $__internal_0_$__cuda_sm20_dblrcp_rn_slowpath_v3)
$__internal_0_$__cuda_sm20_dblrcp_rn_slowpath_v3:
[----:B------:R-:W-:Y:S02]  /*3380*/  IMAD.MOV.U32 R12, RZ, RZ, R22 ;  /* 0x000000ffff0c7224 */ /* 0x000fe400078e0016 */
[----:B------:R-:W-:-:S06]  /*3390*/  IMAD.MOV.U32 R13, RZ, RZ, R23 ;  /* 0x000000ffff0d7224 */ /* 0x000fcc00078e0017 */
[----:B------:R-:W-:-:S14]  /*33a0*/  DSETP.GTU.AND P2, PT, |R12|, +INF , PT ;  /* 0x7ff000000c00742a */ /* 0x000fdc0003f4c200 */
[----:B------:R-:W-:Y:S05]  /*33b0*/  @P2 BRA `(.L_x_65) ;  /* 0x0000000000802947 */ /* 0x000fea0003800000 */
[----:B------:R-:W-:-:S05]  /*33c0*/  LOP3.LUT R22, R23, 0x7fffffff, RZ, 0xc0, !PT ;  /* 0x7fffffff17167812 */ /* 0x000fca00078ec0ff */
[----:B------:R-:W-:-:S05]  /*33d0*/  VIADD R4, R22, 0xffffffff ;  /* 0xffffffff16047836 */ /* 0x000fca0000000000 */
[----:B------:R-:W-:-:S13]  /*33e0*/  ISETP.GE.U32.AND P2, PT, R4, 0x7fefffff, PT ;  /* 0x7fefffff0400780c */ /* 0x000fda0003f46070 */
[----:B------:R-:W-:Y:S01]  /*33f0*/  @P2 LOP3.LUT R5, R13, 0x7ff00000, RZ, 0x3c, !PT ;  /* 0x7ff000000d052812 */ /* 0x000fe200078e3cff */
[----:B------:R-:W-:Y:S01]  /*3400*/  @P2 IMAD.MOV.U32 R4, RZ, RZ, RZ ;  /* 0x000000ffff042224 */ /* 0x000fe200078e00ff */
[----:B------:R-:W-:Y:S06]  /*3410*/  @P2 BRA `(.L_x_66) ;  /* 0x0000000000702947 */ /* 0x000fec0003800000 */
[----:B------:R-:W-:-:S13]  /*3420*/  ISETP.GE.U32.AND P2, PT, R22, 0x1000001, PT ;  /* 0x010000011600780c */ /* 0x000fda0003f46070 */
[----:B------:R-:W-:Y:S05]  /*3430*/  @!P2 BRA `(.L_x_67) ;  /* 0x000000000038a947 */ /* 0x000fea0003800000 */
[----:B------:R-:W-:Y:S02]  /*3440*/  VIADD R5, R13, 0xc0200000 ;  /* 0xc02000000d057836 */ /* 0x000fe40000000000 */
[----:B------:R-:W-:Y:S02]  /*3450*/  IMAD.MOV.U32 R4, RZ, RZ, R12 ;  /* 0x000000ffff047224 */ /* 0x000fe400078e000c */
[----:B------:R-:W0:Y:S01]  /*3460*/  MUFU.RCP64H R7, R5 ;  /* 0x0000000500077308 */ /* 0x000e220000001800 */
[----:B------:R-:W-:-:S06]  /*3470*/  IMAD.MOV.U32 R6, RZ, RZ, R3 ;  /* 0x000000ffff067224 */ /* 0x000fcc00078e0003 */
[----:B0-----:R-:W-:-:S08]  /*3480*/  DFMA R10, -R4, R6, 1 ;  /* 0x3ff00000040a742b */ /* 0x001fd00000000106 */
[----:B------:R-:W-:-:S08]  /*3490*/  DFMA R10, R10, R10, R10 ;  /* 0x0000000a0a0a722b */ /* 0x000fd0000000000a */
[----:B------:R-:W-:-:S08]  /*34a0*/  DFMA R10, R6, R10, R6 ;  /* 0x0000000a060a722b */ /* 0x000fd00000000006 */
[----:B------:R-:W-:-:S08]  /*34b0*/  DFMA R6, -R4, R10, 1 ;  /* 0x3ff000000406742b */ /* 0x000fd0000000010a */
[----:B------:R-:W-:-:S08]  /*34c0*/  DFMA R6, R10, R6, R10 ;  /* 0x000000060a06722b */ /* 0x000fd0000000000a */
[----:B------:R-:W-:-:S08]  /*34d0*/  DMUL R6, R6, 2.2250738585072013831e-308 ;  /* 0x0010000006067828 */ /* 0x000fd00000000000 */
[----:B------:R-:W-:-:S08]  /*34e0*/  DFMA R10, -R12, R6, 1 ;  /* 0x3ff000000c0a742b */ /* 0x000fd00000000106 */
[----:B------:R-:W-:-:S08]  /*34f0*/  DFMA R10, R10, R10, R10 ;  /* 0x0000000a0a0a722b */ /* 0x000fd0000000000a */
[----:B------:R-:W-:Y:S01]  /*3500*/  DFMA R4, R6, R10, R6 ;  /* 0x0000000a0604722b */ /* 0x000fe20000000006 */
[----:B------:R-:W-:Y:S10]  /*3510*/  BRA `(.L_x_66) ;  /* 0x0000000000307947 */ /* 0x000ff40003800000 */
.L_x_67:
[----:B------:R-:W-:Y:S01]  /*3520*/  DMUL R6, R12, 8.11296384146066816958e+31 ;  /* 0x469000000c067828 */ /* 0x000fe20000000000 */
[----:B------:R-:W-:-:S05]  /*3530*/  IMAD.MOV.U32 R4, RZ, RZ, R3 ;  /* 0x000000ffff047224 */ /* 0x000fca00078e0003 */
[----:B------:R-:W0:Y:S02]  /*3540*/  MUFU.RCP64H R5, R7 ;  /* 0x0000000700057308 */ /* 0x000e240000001800 */
[----:B0-----:R-:W-:-:S08]  /*3550*/  DFMA R10, -R6, R4, 1 ;  /* 0x3ff00000060a742b */ /* 0x001fd00000000104 */
[----:B------:R-:W-:-:S08]  /*3560*/  DFMA R10, R10, R10, R10 ;  /* 0x0000000a0a0a722b */ /* 0x000fd0000000000a */
[----:B------:R-:W-:-:S08]  /*3570*/  DFMA R10, R4, R10, R4 ;  /* 0x0000000a040a722b */ /* 0x000fd00000000004 */
[----:B------:R-:W-:-:S08]  /*3580*/  DFMA R4, -R6, R10, 1 ;  /* 0x3ff000000604742b */ /* 0x000fd0000000010a */
[----:B------:R-:W-:-:S08]  /*3590*/  DFMA R4, R10, R4, R10 ;  /* 0x000000040a04722b */ /* 0x000fd0000000000a */
[----:B------:R-:W-:Y:S01]  /*35a0*/  DMUL R4, R4, 8.11296384146066816958e+31 ;  /* 0x4690000004047828 */ /* 0x000fe20000000000 */
[----:B------:R-:W-:Y:S10]  /*35b0*/  BRA `(.L_x_66) ;  /* 0x0000000000087947 */ /* 0x000ff40003800000 */
.L_x_65:
[----:B------:R-:W-:Y:S01]  /*35c0*/  LOP3.LUT R5, R13, 0x80000, RZ, 0xfc, !PT ;  /* 0x000800000d057812 */ /* 0x000fe200078efcff */
[----:B------:R-:W-:-:S07]  /*35d0*/  IMAD.MOV.U32 R4, RZ, RZ, R12 ;  /* 0x000000ffff047224 */ /* 0x000fce00078e000c */
.L_x_66:
[----:B------:R-:W-:Y:S02]  /*35e0*/  IMAD.MOV.U32 R14, RZ, RZ, R4 ;  /* 0x000000ffff0e7224 */ /* 0x000fe400078e0004 */
[----:B------:R-:W-:Y:S02]  /*35f0*/  IMAD.MOV.U32 R15, RZ, RZ, R5 ;  /* 0x000000ffff0f7224 */ /* 0x000fe400078e0005 */
[----:B------:R-:W-:Y:S02]  /*3600*/  IMAD.MOV.U32 R4, RZ, RZ, R0 ;  /* 0x000000ffff047224 */ /* 0x000fe400078e0000 */
[----:B------:R-:W-:-:S04]  /*3610*/  IMAD.MOV.U32 R5, RZ, RZ, 0x0 ;  /* 0x00000000ff057424 */ /* 0x000fc800078e00ff */
[----:B------:R-:W-:Y:S05]  /*3620*/  RET.REL.NODEC R4 `(_Z8colorSimILi471EEviPdS0_S0_S0_S0_S0_iPiid) ;  /* 0xffffffc804747950 */ /* 0x000fea0003c3ffff */
        .weak           $__internal_1_$__cuda_sm20_div_rn_f64_full
        .type           $__internal_1_$__cuda_sm20_div_rn_f64_full,@function
        .size           $__internal_1_$__cuda_sm20_div_rn_f64_full,($_Z8colorSimILi471EEviPdS0_S0_S0_S0_S0_iPiid$__internal_accurate_pow - $__internal_1_$__cuda_sm20_div_rn_f64_full)
$__internal_1_$__cuda_sm20_div_rn_f64_full:
[C---:B------:R-:W-:Y:S01]  /*3630*/  FSETP.GEU.AND P1, PT, |R7|.reuse, 1.469367938527859385e-39, PT ;  /* 0x001000000700780b */ /* 0x040fe20003f2e200 */
[--C-:B------:R-:W-:Y:S01]  /*3640*/  IMAD.MOV.U32 R12, RZ, RZ, R6.reuse ;  /* 0x000000ffff0c7224 */ /* 0x100fe200078e0006 */
[----:B------:R-:W-:Y:S01]  /*3650*/  LOP3.LUT R10, R7, 0x800fffff, RZ, 0xc0, !PT ;  /* 0x800fffff070a7812 */ /* 0x000fe200078ec0ff */
[----:B------:R-:W-:Y:S01]  /*3660*/  IMAD.MOV.U32 R13, RZ, RZ, R7 ;  /* 0x000000ffff0d7224 */ /* 0x000fe200078e0007 */
[C---:B------:R-:W-:Y:S01]  /*3670*/  FSETP.GEU.AND P3, PT, |R15|.reuse, 1.469367938527859385e-39, PT ;  /* 0x001000000f00780b */ /* 0x040fe20003f6e200 */
[----:B------:R-:W-:Y:S01]  /*3680*/  IMAD.MOV.U32 R20, RZ, RZ, 0x1 ;  /* 0x00000001ff147424 */ /* 0x000fe200078e00ff */
[----:B------:R-:W-:Y:S01]  /*3690*/  LOP3.LUT R11, R10, 0x3ff00000, RZ, 0xfc, !PT ;  /* 0x3ff000000a0b7812 */ /* 0x000fe200078efcff */
[----:B------:R-:W-:Y:S01]  /*36a0*/  IMAD.MOV.U32 R10, RZ, RZ, R6 ;  /* 0x000000ffff0a7224 */ /* 0x000fe200078e0006 */
[----:B------:R-:W-:Y:S01]  /*36b0*/  LOP3.LUT R3, R15, 0x7ff00000, RZ, 0xc0, !PT ;  /* 0x7ff000000f037812 */ /* 0x000fe200078ec0ff */
[----:B------:R-:W-:Y:S01]  /*36c0*/  BSSY.RECONVERGENT B1, `(.L_x_68) ;  /* 0x0000051000017945 */ /* 0x000fe20003800200 */
[----:B------:R-:W-:-:S03]  /*36d0*/  LOP3.LUT R6, R7, 0x7ff00000, RZ, 0xc0, !PT ;  /* 0x7ff0000007067812 */ /* 0x000fc600078ec0ff */
[----:B------:R-:W-:Y:S01]  /*36e0*/  @!P1 DMUL R10, R12, 8.98846567431157953865e+307 ;  /* 0x7fe000000c0a9828 */ /* 0x000fe20000000000 */
[----:B------:R-:W-:-:S03]  /*36f0*/  ISETP.GE.U32.AND P2, PT, R3, R6, PT ;  /* 0x000000060300720c */ /* 0x000fc60003f46070 */
[----:B------:R-:W-:Y:S01]  /*3700*/  @!P3 LOP3.LUT R4, R13, 0x7ff00000, RZ, 0xc0, !PT ;  /* 0x7ff000000d04b812 */ /* 0x000fe200078ec0ff */
[----:B------:R-:W-:Y:S01]  /*3710*/  @!P3 IMAD.MOV.U32 R42, RZ, RZ, RZ ;  /* 0x000000ffff2ab224 */ /* 0x000fe200078e00ff */
[----:B------:R-:W0:Y:S02]  /*3720*/  MUFU.RCP64H R21, R11 ;  /* 0x0000000b00157308 */ /* 0x000e240000001800 */
[----:B------:R-:W-:Y:S01]  /*3730*/  @!P3 ISETP.GE.U32.AND P4, PT, R3, R4, PT ;  /* 0x000000040300b20c */ /* 0x000fe20003f86070 */
[----:B------:R-:W-:-:S05]  /*3740*/  IMAD.MOV.U32 R4, RZ, RZ, 0x1ca00000 ;  /* 0x1ca00000ff047424 */ /* 0x000fca00078e00ff */
[----:B------:R-:W-:-:S04]  /*3750*/  @!P3 SEL R5, R4, 0x63400000, !P4 ;  /* 0x634000000405b807 */ /* 0x000fc80006000000 */
[----:B------:R-:W-:-:S04]  /*3760*/  @!P3 LOP3.LUT R5, R5, 0x80000000, R15, 0xf8, !PT ;  /* 0x800000000505b812 */ /* 0x000fc800078ef80f */
[----:B------:R-:W-:Y:S01]  /*3770*/  @!P3 LOP3.LUT R43, R5, 0x100000, RZ, 0xfc, !PT ;  /* 0x00100000052bb812 */ /* 0x000fe200078efcff */
[----:B0-----:R-:W-:Y:S01]  /*3780*/  DFMA R8, R20, -R10, 1 ;  /* 0x3ff000001408742b */ /* 0x001fe2000000080a */
[----:B------:R-:W-:-:S07]  /*3790*/  IMAD.MOV.U32 R5, RZ, RZ, R3 ;  /* 0x000000ffff057224 */ /* 0x000fce00078e0003 */
[----:B------:R-:W-:-:S08]  /*37a0*/  DFMA R8, R8, R8, R8 ;  /* 0x000000080808722b */ /* 0x000fd00000000008 */
[----:B------:R-:W-:Y:S01]  /*37b0*/  DFMA R20, R20, R8, R20 ;  /* 0x000000081414722b */ /* 0x000fe20000000014 */
[----:B------:R-:W-:Y:S01]  /*37c0*/  SEL R9, R4, 0x63400000, !P2 ;  /* 0x6340000004097807 */ /* 0x000fe20005000000 */
[----:B------:R-:W-:-:S03]  /*37d0*/  IMAD.MOV.U32 R8, RZ, RZ, R14 ;  /* 0x000000ffff087224 */ /* 0x000fc600078e000e */
[----:B------:R-:W-:-:S03]  /*37e0*/  LOP3.LUT R9, R9, 0x800fffff, R15, 0xf8, !PT ;  /* 0x800fffff09097812 */ /* 0x000fc600078ef80f */
[----:B------:R-:W-:-:S03]  /*37f0*/  DFMA R40, R20, -R10, 1 ;  /* 0x3ff000001428742b */ /* 0x000fc6000000080a */
[----:B------:R-:W-:Y:S01]  /*3800*/  @!P3 DFMA R8, R8, 2, -R42 ;  /* 0x400000000808b82b */ /* 0x000fe2000000082a */
[----:B------:R-:W-:Y:S01]  /*3810*/  IMAD.MOV.U32 R42, RZ, RZ, R6 ;  /* 0x000000ffff2a7224 */ /* 0x000fe200078e0006 */
[----:B------:R-:W-:-:S03]  /*3820*/  @!P1 LOP3.LUT R42, R11, 0x7ff00000, RZ, 0xc0, !PT ;  /* 0x7ff000000b2a9812 */ /* 0x000fc600078ec0ff */
[----:B------:R-:W-:Y:S02]  /*3830*/  DFMA R20, R20, R40, R20 ;  /* 0x000000281414722b */ /* 0x000fe40000000014 */
[----:B------:R-:W-:-:S03]  /*3840*/  VIADD R43, R42, 0xffffffff ;  /* 0xffffffff2a2b7836 */ /* 0x000fc60000000000 */
[----:B------:R-:W-:-:S03]  /*3850*/  @!P3 LOP3.LUT R5, R9, 0x7ff00000, RZ, 0xc0, !PT ;  /* 0x7ff000000905b812 */ /* 0x000fc600078ec0ff */
[----:B------:R-:W-:Y:S02]  /*3860*/  DMUL R40, R20, R8 ;  /* 0x0000000814287228 */ /* 0x000fe40000000000 */
[----:B------:R-:W-:-:S05]  /*3870*/  VIADD R39, R5, 0xffffffff ;  /* 0xffffffff05277836 */ /* 0x000fca0000000000 */
[----:B------:R-:W-:Y:S01]  /*3880*/  ISETP.GT.U32.AND P1, PT, R39, 0x7feffffe, PT ;  /* 0x7feffffe2700780c */ /* 0x000fe20003f24070 */
[----:B------:R-:W-:-:S03]  /*3890*/  DFMA R6, R40, -R10, R8 ;  /* 0x8000000a2806722b */ /* 0x000fc60000000008 */
[----:B------:R-:W-:-:S05]  /*38a0*/  ISETP.GT.U32.OR P1, PT, R43, 0x7feffffe, P1 ;  /* 0x7feffffe2b00780c */ /* 0x000fca0000f24470 */
[----:B------:R-:W-:-:S08]  /*38b0*/  DFMA R6, R20, R6, R40 ;  /* 0x000000061406722b */ /* 0x000fd00000000028 */
[----:B------:R-:W-:Y:S05]  /*38c0*/  @P1 BRA `(.L_x_69) ;  /* 0x00000000006c1947 */ /* 0x000fea0003800000 */
[----:B------:R-:W-:-:S04]  /*38d0*/  LOP3.LUT R14, R13, 0x7ff00000, RZ, 0xc0, !PT ;  /* 0x7ff000000d0e7812 */ /* 0x000fc800078ec0ff */
[CC--:B------:R-:W-:Y:S02]  /*38e0*/  VIADDMNMX R5, R3.reuse, -R14.reuse, 0xb9600000, !PT ;  /* 0xb960000003057446 */ /* 0x0c0fe4000780090e */
[----:B------:R-:W-:Y:S02]  /*38f0*/  ISETP.GE.U32.AND P1, PT, R3, R14, PT ;  /* 0x0000000e0300720c */ /* 0x000fe40003f26070 */
[----:B------:R-:W-:Y:S02]  /*3900*/  VIMNMX R3, PT, PT, R5, 0x46a00000, PT ;  /* 0x46a0000005037848 */ /* 0x000fe40003fe0100 */
[----:B------:R-:W-:-:S05]  /*3910*/  SEL R4, R4, 0x63400000, !P1 ;  /* 0x6340000004047807 */ /* 0x000fca0004800000 */
[----:B------:R-:W-:Y:S02]  /*3920*/  IMAD.IADD R3, R3, 0x1, -R4 ;  /* 0x0000000103037824 */ /* 0x000fe400078e0a04 */
[----:B------:R-:W-:Y:S02]  /*3930*/  IMAD.MOV.U32 R4, RZ, RZ, RZ ;  /* 0x000000ffff047224 */ /* 0x000fe400078e00ff */
[----:B------:R-:W-:-:S06]  /*3940*/  VIADD R5, R3, 0x7fe00000 ;  /* 0x7fe0000003057836 */ /* 0x000fcc0000000000 */
[----:B------:R-:W-:-:S10]  /*3950*/  DMUL R20, R6, R4 ;  /* 0x0000000406147228 */ /* 0x000fd40000000000 */
[----:B------:R-:W-:-:S13]  /*3960*/  FSETP.GTU.AND P1, PT, |R21|, 1.469367938527859385e-39, PT ;  /* 0x001000001500780b */ /* 0x000fda0003f2c200 */
[----:B------:R-:W-:Y:S05]  /*3970*/  @P1 BRA `(.L_x_70) ;  /* 0x0000000000941947 */ /* 0x000fea0003800000 */
[----:B------:R-:W-:Y:S01]  /*3980*/  DFMA R8, R6, -R10, R8 ;  /* 0x8000000a0608722b */ /* 0x000fe20000000008 */
[----:B------:R-:W-:-:S09]  /*3990*/  IMAD.MOV.U32 R4, RZ, RZ, RZ ;  /* 0x000000ffff047224 */ /* 0x000fd200078e00ff */
[C---:B------:R-:W-:Y:S02]  /*39a0*/  FSETP.NEU.AND P1, PT, R9.reuse, RZ, PT ;  /* 0x000000ff0900720b */ /* 0x040fe40003f2d000 */
[----:B------:R-:W-:-:S04]  /*39b0*/  LOP3.LUT R13, R9, 0x80000000, R13, 0x48, !PT ;  /* 0x80000000090d7812 */ /* 0x000fc800078e480d */
[----:B------:R-:W-:-:S07]  /*39c0*/  LOP3.LUT R5, R13, R5, RZ, 0xfc, !PT ;  /* 0x000000050d057212 */ /* 0x000fce00078efcff */
[----:B------:R-:W-:Y:S05]  /*39d0*/  @!P1 BRA `(.L_x_70) ;  /* 0x00000000007c9947 */ /* 0x000fea0003800000 */
[----:B------:R-:W-:Y:S01]  /*39e0*/  IMAD.MOV R9, RZ, RZ, -R3 ;  /* 0x000000ffff097224 */ /* 0x000fe200078e0a03 */
[----:B------:R-:W-:Y:S01]  /*39f0*/  DMUL.RP R4, R6, R4 ;  /* 0x0000000406047228 */ /* 0x000fe20000008000 */
[----:B------:R-:W-:Y:S01]  /*3a00*/  IMAD.MOV.U32 R8, RZ, RZ, RZ ;  /* 0x000000ffff087224 */ /* 0x000fe200078e00ff */
[----:B------:R-:W-:-:S05]  /*3a10*/  IADD3 R3, PT, PT, -R3, -0x43300000, RZ ;  /* 0xbcd0000003037810 */ /* 0x000fca0007ffe1ff */
[----:B------:R-:W-:-:S03]  /*3a20*/  DFMA R8, R20, -R8, R6 ;  /* 0x800000081408722b */ /* 0x000fc60000000006 */
[----:B------:R-:W-:-:S07]  /*3a30*/  LOP3.LUT R13, R5, R13, RZ, 0x3c, !PT ;  /* 0x0000000d050d7212 */ /* 0x000fce00078e3cff */
[----:B------:R-:W-:-:S04]  /*3a40*/  FSETP.NEU.AND P1, PT, |R9|, R3, PT ;  /* 0x000000030900720b */ /* 0x000fc80003f2d200 */
[----:B------:R-:W-:Y:S02]  /*3a50*/  FSEL R20, R4, R20, !P1 ;  /* 0x0000001404147208 */ /* 0x000fe40004800000 */
[----:B------:R-:W-:Y:S01]  /*3a60*/  FSEL R21, R13, R21, !P1 ;  /* 0x000000150d157208 */ /* 0x000fe20004800000 */
[----:B------:R-:W-:Y:S06]  /*3a70*/  BRA `(.L_x_70) ;  /* 0x0000000000547947 */ /* 0x000fec0003800000 */
.L_x_69:
[----:B------:R-:W-:-:S14]  /*3a80*/  DSETP.NAN.AND P1, PT, R14, R14, PT ;  /* 0x0000000e0e00722a */ /* 0x000fdc0003f28000 */
[----:B------:R-:W-:Y:S05]  /*3a90*/  @P1 BRA `(.L_x_71) ;  /* 0x0000000000441947 */ /* 0x000fea0003800000 */
[----:B------:R-:W-:-:S14]  /*3aa0*/  DSETP.NAN.AND P1, PT, R12, R12, PT ;  /* 0x0000000c0c00722a */ /* 0x000fdc0003f28000 */
[----:B------:R-:W-:Y:S05]  /*3ab0*/  @P1 BRA `(.L_x_72) ;  /* 0x0000000000301947 */ /* 0x000fea0003800000 */
[----:B------:R-:W-:Y:S01]  /*3ac0*/  ISETP.NE.AND P1, PT, R5, R42, PT ;  /* 0x0000002a0500720c */ /* 0x000fe20003f25270 */
[----:B------:R-:W-:Y:S02]  /*3ad0*/  IMAD.MOV.U32 R20, RZ, RZ, 0x0 ;  /* 0x00000000ff147424 */ /* 0x000fe400078e00ff */
[----:B------:R-:W-:-:S10]  /*3ae0*/  IMAD.MOV.U32 R21, RZ, RZ, -0x80000 ;  /* 0xfff80000ff157424 */ /* 0x000fd400078e00ff */
[----:B------:R-:W-:Y:S05]  /*3af0*/  @!P1 BRA `(.L_x_70) ;  /* 0x0000000000349947 */ /* 0x000fea0003800000 */
[----:B------:R-:W-:Y:S02]  /*3b00*/  ISETP.NE.AND P1, PT, R5, 0x7ff00000, PT ;  /* 0x7ff000000500780c */ /* 0x000fe40003f25270 */
[----:B------:R-:W-:Y:S02]  /*3b10*/  LOP3.LUT R21, R15, 0x80000000, R13, 0x48, !PT ;  /* 0x800000000f157812 */ /* 0x000fe400078e480d */
[----:B------:R-:W-:-:S13]  /*3b20*/  ISETP.EQ.OR P1, PT, R42, RZ, !P1 ;  /* 0x000000ff2a00720c */ /* 0x000fda0004f22670 */
[----:B------:R-:W-:Y:S01]  /*3b30*/  @P1 LOP3.LUT R3, R21, 0x7ff00000, RZ, 0xfc, !PT ;  /* 0x7ff0000015031812 */ /* 0x000fe200078efcff */
[----:B------:R-:W-:Y:S02]  /*3b40*/  @!P1 IMAD.MOV.U32 R20, RZ, RZ, RZ ;  /* 0x000000ffff149224 */ /* 0x000fe400078e00ff */
[----:B------:R-:W-:Y:S02]  /*3b50*/  @P1 IMAD.MOV.U32 R20, RZ, RZ, RZ ;  /* 0x000000ffff141224 */ /* 0x000fe400078e00ff */
[----:B------:R-:W-:Y:S01]  /*3b60*/  @P1 IMAD.MOV.U32 R21, RZ, RZ, R3 ;  /* 0x000000ffff151224 */ /* 0x000fe200078e0003 */
[----:B------:R-:W-:Y:S06]  /*3b70*/  BRA `(.L_x_70) ;  /* 0x0000000000147947 */ /* 0x000fec0003800000 */
.L_x_72:
[----:B------:R-:W-:Y:S01]  /*3b80*/  LOP3.LUT R21, R13, 0x80000, RZ, 0xfc, !PT ;  /* 0x000800000d157812 */ /* 0x000fe200078efcff */
[----:B------:R-:W-:Y:S01]  /*3b90*/  IMAD.MOV.U32 R20, RZ, RZ, R12 ;  /* 0x000000ffff147224 */ /* 0x000fe200078e000c */
[----:B------:R-:W-:Y:S06]  /*3ba0*/  BRA `(.L_x_70) ;  /* 0x0000000000087947 */ /* 0x000fec0003800000 */
.L_x_71:
[----:B------:R-:W-:Y:S01]  /*3bb0*/  LOP3.LUT R21, R15, 0x80000, RZ, 0xfc, !PT ;  /* 0x000800000f157812 */ /* 0x000fe200078efcff */
[----:B------:R-:W-:-:S07]  /*3bc0*/  IMAD.MOV.U32 R20, RZ, RZ, R14 ;  /* 0x000000ffff147224 */ /* 0x000fce00078e000e */
.L_x_70:
[----:B------:R-:W-:Y:S05]  /*3bd0*/  BSYNC.RECONVERGENT B1 ;  /* 0x0000000000017941 */ /* 0x000fea0003800200 */
.L_x_68:
[----:B------:R-:W-:Y:S02]  /*3be0*/  IMAD.MOV.U32 R4, RZ, RZ, R0 ;  /* 0x000000ffff047224 */ /* 0x000fe400078e0000 */
[----:B------:R-:W-:Y:S02]  /*3bf0*/  IMAD.MOV.U32 R5, RZ, RZ, 0x0 ;  /* 0x00000000ff057424 */ /* 0x000fe400078e00ff */
[----:B------:R-:W-:Y:S02]  /*3c00*/  IMAD.MOV.U32 R6, RZ, RZ, R20 ;  /* 0x000000ffff067224 */ /* 0x000fe400078e0014 */
[----:B------:R-:W-:Y:S01]  /*3c10*/  IMAD.MOV.U32 R7, RZ, RZ, R21 ;  /* 0x000000ffff077224 */ /* 0x000fe200078e0015 */
[----:B------:R-:W-:Y:S06]  /*3c20*/  RET.REL.NODEC R4 `(_Z8colorSimILi471EEviPdS0_S0_S0_S0_S0_iPiid) ;  /* 0xffffffc004f47950 */ /* 0x000fec0003c3ffff */
        .type           $_Z8colorSimILi471EEviPdS0_S0_S0_S0_S0_iPiid$__internal_accurate_pow,@function
        .size           $_Z8colorSimILi471EEviPdS0_S0_S0_S0_S0_iPiid$__internal_accurate_pow,(.L_x_77 - $_Z8colorSimILi471EEviPdS0_S0_S0_S0_S0_iPiid$__internal_accurate_pow)
$_Z8colorSimILi471EEviPdS0_S0_S0_S0_S0_iPiid$__internal_accurate_pow:
[----:B------:R-:W-:Y:S01]  /*3c30*/  ISETP.GT.U32.AND P1, PT, R45, 0xfffff, PT ;  /* 0x000fffff2d00780c */ /* 0x000fe20003f24070 */
[--C-:B------:R-:W-:Y:S01]  /*3c40*/  IMAD.MOV.U32 R10, RZ, RZ, R45.reuse ;  /* 0x000000ffff0a7224 */ /* 0x100fe200078e002d */
[----:B------:R-:W-:Y:S01]  /*3c50*/  UMOV UR4, 0x7d2cafe2 ;  /* 0x7d2cafe200047882 */ /* 0x000fe20000000000 */
[----:B------:R-:W-:Y:S01]  /*3c60*/  IMAD.MOV.U32 R20, RZ, RZ, R44 ;  /* 0x000000ffff147224 */ /* 0x000fe200078e002c */
[----:B------:R-:W-:Y:S01]  /*3c70*/  UMOV UR5, 0x3eb0f5ff ;  /* 0x3eb0f5ff00057882 */ /* 0x000fe20000000000 */
[----:B------:R-:W-:Y:S01]  /*3c80*/  IMAD.MOV.U32 R12, RZ, RZ, 0x41ad3b5a ;  /* 0x41ad3b5aff0c7424 */ /* 0x000fe200078e00ff */
[----:B------:R-:W-:Y:S01]  /*3c90*/  SHF.R.U32.HI R50, RZ, 0x14, R45 ;  /* 0x00000014ff327819 */ /* 0x000fe2000001162d */
[----:B------:R-:W-:Y:S01]  /*3ca0*/  IMAD.MOV.U32 R13, RZ, RZ, 0x3ed0f5d2 ;  /* 0x3ed0f5d2ff0d7424 */ /* 0x000fe200078e00ff */
[----:B------:R-:W-:Y:S01]  /*3cb0*/  UMOV UR6, 0x3b39803f ;  /* 0x3b39803f00067882 */ /* 0x000fe20000000000 */
[----:B------:R-:W-:-:S04]  /*3cc0*/  UMOV UR7, 0x3c7abc9e ;  /* 0x3c7abc9e00077882 */ /* 0x000fc80000000000 */
[----:B------:R-:W-:-:S10]  /*3cd0*/  @!P1 DMUL R42, R44, 1.80143985094819840000e+16 ;  /* 0x435000002c2a9828 */ /* 0x000fd40000000000 */
[----:B------:R-:W-:Y:S01]  /*3ce0*/  @!P1 IMAD.MOV.U32 R10, RZ, RZ, R43 ;  /* 0x000000ffff0a9224 */ /* 0x000fe200078e002b */
[----:B------:R-:W-:Y:S01]  /*3cf0*/  @!P1 LEA.HI R50, R43, 0xffffffca, RZ, 0xc ;  /* 0xffffffca2b329811 */ /* 0x000fe200078f60ff */
[----:B------:R-:W-:-:S03]  /*3d00*/  @!P1 IMAD.MOV.U32 R20, RZ, RZ, R42 ;  /* 0x000000ffff149224 */ /* 0x000fc600078e002a */
[----:B------:R-:W-:-:S04]  /*3d10*/  LOP3.LUT R10, R10, 0x800fffff, RZ, 0xc0, !PT ;  /* 0x800fffff0a0a7812 */ /* 0x000fc800078ec0ff */
[----:B------:R-:W-:Y:S01]  /*3d20*/  LOP3.LUT R21, R10, 0x3ff00000, RZ, 0xfc, !PT ;  /* 0x3ff000000a157812 */ /* 0x000fe200078efcff */
[----:B------:R-:W-:-:S03]  /*3d30*/  IMAD.MOV.U32 R10, RZ, RZ, RZ ;  /* 0x000000ffff0a7224 */ /* 0x000fc600078e00ff */
[----:B------:R-:W-:-:S13]  /*3d40*/  ISETP.GE.U32.AND P2, PT, R21, 0x3ff6a09f, PT ;  /* 0x3ff6a09f1500780c */ /* 0x000fda0003f46070 */
[----:B------:R-:W-:-:S04]  /*3d50*/  @P2 VIADD R11, R21, 0xfff00000 ;  /* 0xfff00000150b2836 */ /* 0x000fc80000000000 */
[----:B------:R-:W-:-:S06]  /*3d60*/  @P2 IMAD.MOV.U32 R21, RZ, RZ, R11 ;  /* 0x000000ffff152224 */ /* 0x000fcc00078e000b */
[C---:B------:R-:W-:Y:S02]  /*3d70*/  DADD R40, R20.reuse, 1 ;  /* 0x3ff0000014287429 */ /* 0x040fe40000000000 */
[----:B------:R-:W-:-:S04]  /*3d80*/  DADD R20, R20, -1 ;  /* 0xbff0000014147429 */ /* 0x000fc80000000000 */
[----:B------:R-:W0:Y:S02]  /*3d90*/  MUFU.RCP64H R11, R41 ;  /* 0x00000029000b7308 */ /* 0x000e240000001800 */
[----:B0-----:R-:W-:-:S08]  /*3da0*/  DFMA R14, -R40, R10, 1 ;  /* 0x3ff00000280e742b */ /* 0x001fd0000000010a */
[----:B------:R-:W-:-:S08]  /*3db0*/  DFMA R14, R14, R14, R14 ;  /* 0x0000000e0e0e722b */ /* 0x000fd0000000000e */
[----:B------:R-:W-:-:S08]  /*3dc0*/  DFMA R14, R10, R14, R10 ;  /* 0x0000000e0a0e722b */ /* 0x000fd0000000000a */
[----:B------:R-:W-:-:S08]  /*3dd0*/  DMUL R10, R20, R14 ;  /* 0x0000000e140a7228 */ /* 0x000fd00000000000 */
[----:B------:R-:W-:-:S08]  /*3de0*/  DFMA R10, R20, R14, R10 ;  /* 0x0000000e140a722b */ /* 0x000fd0000000000a */
[----:B------:R-:W-:-:S08]  /*3df0*/  DMUL R46, R10, R10 ;  /* 0x0000000a0a2e7228 */ /* 0x000fd00000000000 */
[----:B------:R-:W-:Y:S01]  /*3e00*/  DFMA R12, R46, UR4, R12 ;  /* 0x000000042e0c7c2b */ /* 0x000fe2000800000c */
[----:B------:R-:W-:Y:S01]  /*3e10*/  UMOV UR4, 0x75488a3f ;  /* 0x75488a3f00047882 */ /* 0x000fe20000000000 */
[----:B------:R-:W-:-:S06]  /*3e20*/  UMOV UR5, 0x3ef3b20a ;  /* 0x3ef3b20a00057882 */ /* 0x000fcc0000000000 */
[----:B------:R-:W-:Y:S01]  /*3e30*/  DFMA R40, R46, R12, UR4 ;  /* 0x000000042e287e2b */ /* 0x000fe2000800000c */
[----:B------:R-:W-:Y:S01]  /*3e40*/  UMOV UR4, 0xe4faecd5 ;  /* 0xe4faecd500047882 */ /* 0x000fe20000000000 */
[----:B------:R-:W-:Y:S01]  /*3e50*/  UMOV UR5, 0x3f1745cd ;  /* 0x3f1745cd00057882 */ /* 0x000fe20000000000 */
[----:B------:R-:W-:-:S05]  /*3e60*/  DADD R12, R20, -R10 ;  /* 0x00000000140c7229 */ /* 0x000fca000000080a */
[----:B------:R-:W-:Y:S01]  /*3e70*/  DFMA R40, R46, R40, UR4 ;  /* 0x000000042e287e2b */ /* 0x000fe20008000028 */
[----:B------:R-:W-:Y:S01]  /*3e80*/  UMOV UR4, 0x258a578b ;  /* 0x258a578b00047882 */ /* 0x000fe20000000000 */
[----:B------:R-:W-:Y:S01]  /*3e90*/  UMOV UR5, 0x3f3c71c7 ;  /* 0x3f3c71c700057882 */ /* 0x000fe20000000000 */
[----:B------:R-:W-:-:S05]  /*3ea0*/  DADD R12, R12, R12 ;  /* 0x000000000c0c7229 */ /* 0x000fca000000000c */
[----:B------:R-:W-:Y:S01]  /*3eb0*/  DFMA R40, R46, R40, UR4 ;  /* 0x000000042e287e2b */ /* 0x000fe20008000028 */
[----:B------:R-:W-:Y:S01]  /*3ec0*/  UMOV UR4, 0x9242b910 ;  /* 0x9242b91000047882 */ /* 0x000fe20000000000 */
[----:B------:R-:W-:Y:S01]  /*3ed0*/  UMOV UR5, 0x3f624924 ;  /* 0x3f62492400057882 */ /* 0x000fe20000000000 */
[----:B------:R-:W-:-:S05]  /*3ee0*/  DFMA R12, R20, -R10, R12 ;  /* 0x8000000a140c722b */ /* 0x000fca000000000c */
[----:B------:R-:W-:Y:S01]  /*3ef0*/  DFMA R40, R46, R40, UR4 ;  /* 0x000000042e287e2b */ /* 0x000fe20008000028 */
[----:B------:R-:W-:Y:S01]  /*3f00*/  UMOV UR4, 0x99999dfb ;  /* 0x99999dfb00047882 */ /* 0x000fe20000000000 */
[----:B------:R-:W-:Y:S01]  /*3f10*/  UMOV UR5, 0x3f899999 ;  /* 0x3f89999900057882 */ /* 0x000fe20000000000 */
[----:B------:R-:W-:-:S05]  /*3f20*/  DMUL R12, R14, R12 ;  /* 0x0000000c0e0c7228 */ /* 0x000fca0000000000 */
[----:B------:R-:W-:Y:S01]  /*3f30*/  DFMA R40, R46, R40, UR4 ;  /* 0x000000042e287e2b */ /* 0x000fe20008000028 */
[----:B------:R-:W-:Y:S01]  /*3f40*/  UMOV UR4, 0x55555555 ;  /* 0x5555555500047882 */ /* 0x000fe20000000000 */
[----:B------:R-:W-:-:S03]  /*3f50*/  UMOV UR5, 0x3fb55555 ;  /* 0x3fb5555500057882 */ /* 0x000fc60000000000 */
[----:B------:R-:W-:Y:S02]  /*3f60*/  VIADD R43, R13, 0x100000 ;  /* 0x001000000d2b7836 */ /* 0x000fe40000000000 */
[----:B------:R-:W-:Y:S01]  /*3f70*/  IMAD.MOV.U32 R42, RZ, RZ, R12 ;  /* 0x000000ffff2a7224 */ /* 0x000fe200078e000c */
[----:B------:R-:W-:-:S08]  /*3f80*/  DFMA R14, R46, R40, UR4 ;  /* 0x000000042e0e7e2b */ /* 0x000fd00008000028 */
[----:B------:R-:W-:Y:S01]  /*3f90*/  DADD R20, -R14, UR4 ;  /* 0x000000040e147e29 */ /* 0x000fe20008000100 */
[----:B------:R-:W-:Y:S01]  /*3fa0*/  UMOV UR4, 0xb9e7b0 ;  /* 0x00b9e7b000047882 */ /* 0x000fe20000000000 */
[----:B------:R-:W-:-:S06]  /*3fb0*/  UMOV UR5, 0x3c46a4cb ;  /* 0x3c46a4cb00057882 */ /* 0x000fcc0000000000 */
[----:B------:R-:W-:Y:S02]  /*3fc0*/  DFMA R20, R46, R40, R20 ;  /* 0x000000282e14722b */ /* 0x000fe40000000014 */
[----:B------:R-:W-:-:S06]  /*3fd0*/  DMUL R40, R10, R10 ;  /* 0x0000000a0a287228 */ /* 0x000fcc0000000000 */
[----:B------:R-:W-:Y:S01]  /*3fe0*/  DADD R20, R20, -UR4 ;  /* 0x8000000414147e29 */ /* 0x000fe20008000000 */
[----:B------:R-:W-:Y:S01]  /*3ff0*/  UMOV UR4, 0x80000000 ;  /* 0x8000000000047882 */ /* 0x000fe20000000000 */
[----:B------:R-:W-:Y:S01]  /*4000*/  DFMA R44, R10, R10, -R40 ;  /* 0x0000000a0a2c722b */ /* 0x000fe20000000828 */
[----:B------:R-:W-:-:S07]  /*4010*/  UMOV UR5, 0x43300000 ;  /* 0x4330000000057882 */ /* 0x000fce0000000000 */
[C---:B------:R-:W-:Y:S02]  /*4020*/  DFMA R42, R10.reuse, R42, R44 ;  /* 0x0000002a0a2a722b */ /* 0x040fe4000000002c */
[----:B------:R-:W-:-:S08]  /*4030*/  DMUL R44, R10, R40 ;  /* 0x000000280a2c7228 */ /* 0x000fd00000000000 */
[----:B------:R-:W-:-:S08]  /*4040*/  DFMA R46, R10, R40, -R44 ;  /* 0x000000280a2e722b */ /* 0x000fd0000000082c */
[----:B------:R-:W-:Y:S02]  /*4050*/  DFMA R46, R12, R40, R46 ;  /* 0x000000280c2e722b */ /* 0x000fe4000000002e */
[----:B------:R-:W-:-:S06]  /*4060*/  DADD R40, R14, R20 ;  /* 0x000000000e287229 */ /* 0x000fcc0000000014 */
[----:B------:R-:W-:Y:S02]  /*4070*/  DFMA R42, R10, R42, R46 ;  /* 0x0000002a0a2a722b */ /* 0x000fe4000000002e */
[----:B------:R-:W-:-:S08]  /*4080*/  DADD R46, R14, -R40 ;  /* 0x000000000e2e7229 */ /* 0x000fd00000000828 */
[----:B------:R-:W-:Y:S02]  /*4090*/  DADD R46, R20, R46 ;  /* 0x00000000142e7229 */ /* 0x000fe4000000002e */
[----:B------:R-:W-:-:S08]  /*40a0*/  DMUL R20, R40, R44 ;  /* 0x0000002c28147228 */ /* 0x000fd00000000000 */
[----:B------:R-:W-:-:S08]  /*40b0*/  DFMA R14, R40, R44, -R20 ;  /* 0x0000002c280e722b */ /* 0x000fd00000000814 */
[----:B------:R-:W-:-:S08]  /*40c0*/  DFMA R14, R40, R42, R14 ;  /* 0x0000002a280e722b */ /* 0x000fd0000000000e */
[----:B------:R-:W-:-:S08]  /*40d0*/  DFMA R46, R46, R44, R14 ;  /* 0x0000002c2e2e722b */ /* 0x000fd0000000000e */
[----:B------:R-:W-:-:S08]  /*40e0*/  DADD R40, R20, R46 ;  /* 0x0000000014287229 */ /* 0x000fd0000000002e */
[--C-:B------:R-:W-:Y:S02]  /*40f0*/  DADD R14, R10, R40.reuse ;  /* 0x000000000a0e7229 */ /* 0x100fe40000000028 */
[----:B------:R-:W-:-:S06]  /*4100*/  DADD R20, R20, -R40 ;  /* 0x0000000014147229 */ /* 0x000fcc0000000828 */
[----:B------:R-:W-:Y:S02]  /*4110*/  DADD R10, R10, -R14 ;  /* 0x000000000a0a7229 */ /* 0x000fe4000000080e */
[----:B------:R-:W-:-:S06]  /*4120*/  DADD R20, R46, R20 ;  /* 0x000000002e147229 */ /* 0x000fcc0000000014 */
[----:B------:R-:W-:-:S08]  /*4130*/  DADD R10, R40, R10 ;  /* 0x00000000280a7229 */ /* 0x000fd0000000000a */
[----:B------:R-:W-:Y:S01]  /*4140*/  DADD R10, R20, R10 ;  /* 0x00000000140a7229 */ /* 0x000fe2000000000a */
[C---:B------:R-:W-:Y:S02]  /*4150*/  VIADD R20, R50.reuse, 0xfffffc01 ;  /* 0xfffffc0132147836 */ /* 0x040fe40000000000 */
[----:B------:R-:W-:Y:S02]  /*4160*/  @P2 VIADD R20, R50, 0xfffffc02 ;  /* 0xfffffc0232142836 */ /* 0x000fe40000000000 */
[----:B------:R-:W-:-:S03]  /*4170*/  IMAD.MOV.U32 R50, RZ, RZ, R8 ;  /* 0x000000ffff327224 */ /* 0x000fc600078e0008 */
[----:B------:R-:W-:Y:S01]  /*4180*/  DADD R40, R12, R10 ;  /* 0x000000000c287229 */ /* 0x000fe2000000000a */
[----:B------:R-:W-:Y:S01]  /*4190*/  LOP3.LUT R12, R20, 0x80000000, RZ, 0x3c, !PT ;  /* 0x80000000140c7812 */ /* 0x000fe200078e3cff */
[----:B------:R-:W-:-:S06]  /*41a0*/  IMAD.MOV.U32 R13, RZ, RZ, 0x43300000 ;  /* 0x43300000ff0d7424 */ /* 0x000fcc00078e00ff */
[----:B------:R-:W-:Y:S02]  /*41b0*/  DADD R20, R14, R40 ;  /* 0x000000000e147229 */ /* 0x000fe40000000028 */
[----:B------:R-:W-:Y:S01]  /*41c0*/  DADD R12, R12, -UR4 ;  /* 0x800000040c0c7e29 */ /* 0x000fe20008000000 */
[----:B------:R-:W-:Y:S01]  /*41d0*/  UMOV UR4, 0xfefa39ef ;  /* 0xfefa39ef00047882 */ /* 0x000fe20000000000 */
[----:B------:R-:W-:-:S04]  /*41e0*/  UMOV UR5, 0x3fe62e42 ;  /* 0x3fe62e4200057882 */ /* 0x000fc80000000000 */
[--C-:B------:R-:W-:Y:S02]  /*41f0*/  DADD R42, R14, -R20.reuse ;  /* 0x000000000e2a7229 */ /* 0x100fe40000000814 */
[----:B------:R-:W-:-:S06]  /*4200*/  DFMA R10, R12, UR4, R20 ;  /* 0x000000040c0a7c2b */ /* 0x000fcc0008000014 */
[----:B------:R-:W-:Y:S02]  /*4210*/  DADD R42, R40, R42 ;  /* 0x00000000282a7229 */ /* 0x000fe4000000002a */
[----:B------:R-:W-:Y:S01]  /*4220*/  DFMA R14, R12, -UR4, R10 ;  /* 0x800000040c0e7c2b */ /* 0x000fe2000800000a */
[----:B------:R-:W-:Y:S01]  /*4230*/  LOP3.LUT R41, R51, 0xff0fffff, RZ, 0xc0, !PT ;  /* 0xff0fffff33297812 */ /* 0x000fe200078ec0ff */
[----:B------:R-:W-:-:S06]  /*4240*/  IMAD.MOV.U32 R40, RZ, RZ, R50 ;  /* 0x000000ffff287224 */ /* 0x000fcc00078e0032 */
[----:B------:R-:W-:-:S08]  /*4250*/  DADD R14, -R20, R14 ;  /* 0x00000000140e7229 */ /* 0x000fd0000000010e */
[----:B------:R-:W-:-:S08]  /*4260*/  DADD R14, R42, -R14 ;  /* 0x000000002a0e7229 */ /* 0x000fd0000000080e */
[----:B------:R-:W-:Y:S01]  /*4270*/  DFMA R12, R12, UR6, R14 ;  /* 0x000000060c0c7c2b */ /* 0x000fe2000800000e */
[----:B------:R-:W-:-:S05]  /*4280*/  IMAD.SHL.U32 R14, R51, 0x2, RZ ;  /* 0x00000002330e7824 */ /* 0x000fca00078e00ff */
[----:B------:R-:W-:Y:S02]  /*4290*/  ISETP.GT.U32.AND P1, PT, R14, -0x2000001, PT ;  /* 0xfdffffff0e00780c */ /* 0x000fe40003f24070 */
[----:B------:R-:W-:Y:S02]  /*42a0*/  DADD R14, R10, R12 ;  /* 0x000000000a0e7229 */ /* 0x000fe4000000000c */
[----:B------:R-:W-:-:S06]  /*42b0*/  SEL R41, R41, R51, P1 ;  /* 0x0000003329297207 */ /* 0x000fcc0000800000 */
[----:B------:R-:W-:Y:S02]  /*42c0*/  DADD R10, R10, -R14 ;  /* 0x000000000a0a7229 */ /* 0x000fe4000000080e */
[----:B------:R-:W-:-:S06]  /*42d0*/  DMUL R42, R14, R40 ;  /* 0x000000280e2a7228 */ /* 0x000fcc0000000000 */
[----:B------:R-:W-:Y:S02]  /*42e0*/  DADD R10, R12, R10 ;  /* 0x000000000c0a7229 */ /* 0x000fe4000000000a */
[----:B------:R-:W-:Y:S01]  /*42f0*/  DFMA R14, R14, R40, -R42 ;  /* 0x000000280e0e722b */ /* 0x000fe2000000082a */
[----:B------:R-:W-:Y:S02]  /*4300*/  IMAD.MOV.U32 R12, RZ, RZ, 0x652b82fe ;  /* 0x652b82feff0c7424 */ /* 0x000fe400078e00ff */
[----:B------:R-:W-:-:S05]  /*4310*/  IMAD.MOV.U32 R13, RZ, RZ, 0x3ff71547 ;  /* 0x3ff71547ff0d7424 */ /* 0x000fca00078e00ff */
[----:B------:R-:W-:-:S08]  /*4320*/  DFMA R40, R10, R40, R14 ;  /* 0x000000280a28722b */ /* 0x000fd0000000000e */
[----:B------:R-:W-:-:S08]  /*4330*/  DADD R10, R42, R40 ;  /* 0x000000002a0a7229 */ /* 0x000fd00000000028 */
[----:B------:R-:W-:Y:S02]  /*4340*/  DFMA R12, R10, R12, 6.75539944105574400000e+15 ;  /* 0x433800000a0c742b */ /* 0x000fe4000000000c */
[----:B------:R-:W-:Y:S01]  /*4350*/  FSETP.GEU.AND P1, PT, |R11|, 4.1917929649353027344, PT ;  /* 0x4086232b0b00780b */ /* 0x000fe20003f2e200 */
[----:B------:R-:W-:-:S05]  /*4360*/  DADD R42, R42, -R10 ;  /* 0x000000002a2a7229 */ /* 0x000fca000000080a */
[----:B------:R-:W-:-:S03]  /*4370*/  DADD R14, R12, -6.75539944105574400000e+15 ;  /* 0xc33800000c0e7429 */ /* 0x000fc60000000000 */
[----:B------:R-:W-:-:S05]  /*4380*/  DADD R40, R40, R42 ;  /* 0x0000000028287229 */ /* 0x000fca000000002a */
[----:B------:R-:W-:Y:S01]  /*4390*/  DFMA R20, R14, -UR4, R10 ;  /* 0x800000040e147c2b */ /* 0x000fe2000800000a */
[----:B------:R-:W-:Y:S01]  /*43a0*/  UMOV UR4, 0x3b39803f ;  /* 0x3b39803f00047882 */ /* 0x000fe20000000000 */
[----:B------:R-:W-:-:S06]  /*43b0*/  UMOV UR5, 0x3c7abc9e ;  /* 0x3c7abc9e00057882 */ /* 0x000fcc0000000000 */
[----:B------:R-:W-:Y:S01]  /*43c0*/  DFMA R20, R14, -UR4, R20 ;  /* 0x800000040e147c2b */ /* 0x000fe20008000014 */
[----:B------:R-:W-:Y:S01]  /*43d0*/  UMOV UR4, 0x69ce2bdf ;  /* 0x69ce2bdf00047882 */ /* 0x000fe20000000000 */
[----:B------:R-:W-:Y:S01]  /*43e0*/  IMAD.MOV.U32 R14, RZ, RZ, -0x35dec16 ;  /* 0xfca213eaff0e7424 */ /* 0x000fe200078e00ff */
[----:B------:R-:W-:Y:S01]  /*43f0*/  UMOV UR5, 0x3e5ade15 ;  /* 0x3e5ade1500057882 */ /* 0x000fe20000000000 */
[----:B------:R-:W-:-:S06]  /*4400*/  IMAD.MOV.U32 R15, RZ, RZ, 0x3e928af3 ;  /* 0x3e928af3ff0f7424 */ /* 0x000fcc00078e00ff */
        /* <DEDUP_REMOVED lines=26> */
[----:B------:R-:W-:-:S10]  /*45b0*/  DFMA R14, R20, R14, 1 ;  /* 0x3ff00000140e742b */ /* 0x000fd4000000000e */
[----:B------:R-:W-:Y:S02]  /*45c0*/  IMAD R21, R12, 0x100000, R15 ;  /* 0x001000000c157824 */ /* 0x000fe400078e020f */
[----:B------:R-:W-:Y:S01]  /*45d0*/  IMAD.MOV.U32 R20, RZ, RZ, R14 ;  /* 0x000000ffff147224 */ /* 0x000fe200078e000e */
[----:B------:R-:W-:Y:S06]  /*45e0*/  @!P1 BRA `(.L_x_73) ;  /* 0x0000000000309947 */ /* 0x000fec0003800000 */
[----:B------:R-:W-:Y:S01]  /*45f0*/  FSETP.GEU.AND P2, PT, |R11|, 4.2275390625, PT ;  /* 0x408748000b00780b */ /* 0x000fe20003f4e200 */
[C---:B------:R-:W-:Y:S02]  /*4600*/  DADD R20, R10.reuse, +INF ;  /* 0x7ff000000a147429 */ /* 0x040fe40000000000 */
[----:B------:R-:W-:-:S08]  /*4610*/  DSETP.GEU.AND P1, PT, R10, RZ, PT ;  /* 0x000000ff0a00722a */ /* 0x000fd00003f2e000 */
[----:B------:R-:W-:Y:S02]  /*4620*/  FSEL R20, R20, RZ, P1 ;  /* 0x000000ff14147208 */ /* 0x000fe40000800000 */
[----:B------:R-:W-:Y:S02]  /*4630*/  @!P2 LEA.HI R13, R12, R12, RZ, 0x1 ;  /* 0x0000000c0c0da211 */ /* 0x000fe400078f08ff */
[----:B------:R-:W-:Y:S02]  /*4640*/  FSEL R21, R21, RZ, P1 ;  /* 0x000000ff15157208 */ /* 0x000fe40000800000 */
[----:B------:R-:W-:-:S05]  /*4650*/  @!P2 SHF.R.S32.HI R13, RZ, 0x1, R13 ;  /* 0x00000001ff0da819 */ /* 0x000fca000001140d */
[----:B------:R-:W-:Y:S02]  /*4660*/  @!P2 IMAD.IADD R10, R12, 0x1, -R13 ;  /* 0x000000010c0aa824 */ /* 0x000fe400078e0a0d */
[----:B------:R-:W-:-:S03]  /*4670*/  @!P2 IMAD R15, R13, 0x100000, R15 ;  /* 0x001000000d0fa824 */ /* 0x000fc600078e020f */
[----:B------:R-:W-:Y:S01]  /*4680*/  @!P2 LEA R11, R10, 0x3ff00000, 0x14 ;  /* 0x3ff000000a0ba811 */ /* 0x000fe200078ea0ff */
[----:B------:R-:W-:-:S06]  /*4690*/  @!P2 IMAD.MOV.U32 R10, RZ, RZ, RZ ;  /* 0x000000ffff0aa224 */ /* 0x000fcc00078e00ff */
[----:B------:R-:W-:-:S11]  /*46a0*/  @!P2 DMUL R20, R14, R10 ;  /* 0x0000000a0e14a228 */ /* 0x000fd60000000000 */
.L_x_73:
[----:B------:R-:W-:Y:S01]  /*46b0*/  DFMA R40, R40, R20, R20 ;  /* 0x000000142828722b */ /* 0x000fe20000000014 */
[----:B------:R-:W-:Y:S01]  /*46c0*/  IMAD.MOV.U32 R10, RZ, RZ, R0 ;  /* 0x000000ffff0a7224 */ /* 0x000fe200078e0000 */
[----:B------:R-:W-:Y:S01]  /*46d0*/  DSETP.NEU.AND P1, PT, |R20|, +INF , PT ;  /* 0x7ff000001400742a */ /* 0x000fe20003f2d200 */
[----:B------:R-:W-:-:S07]  /*46e0*/  IMAD.MOV.U32 R11, RZ, RZ, 0x0 ;  /* 0x00000000ff0b7424 */ /* 0x000fce00078e00ff */
[----:B------:R-:W-:Y:S02]  /*46f0*/  FSEL R13, R20, R40, !P1 ;  /* 0x00000028140d7208 */ /* 0x000fe40004800000 */
[----:B------:R-:W-:Y:S01]  /*4700*/  FSEL R15, R21, R41, !P1 ;  /* 0x00000029150f7208 */ /* 0x000fe20004800000 */
[----:B------:R-:W-:Y:S06]  /*4710*/  RET.REL.NODEC R10 `(_Z8colorSimILi471EEviPdS0_S0_S0_S0_S0_iPiid) ;  /* 0xffffffb80a387950 */ /* 0x000fec0003c3ffff */
.L_x_74:
[----:B------:R-:W-:-:S00]  /*4720*/  BRA `(.L_x_74) ;  /* 0xfffffffc00fc7947 */ /* 0x000fc0000383ffff */
[----:B------:R-:W-:-:S00]  /*4730*/  NOP ;  /* 0x0000000000007918 */ /* 0x000fc00000000000 */
        /* <DEDUP_REMOVED lines=12> */
.L_x_77:


//--------------------- .nv.global.init           --------------------------
	.section	.nv.global.init,"aw",@progbits
.nv.global.init:
	.type		$str,@object
	.size		$str,(.L_0 - $str)
$str:
        /*0000*/ 	.byte	0x25, 0x2e, 0x33, 0x6c, 0x66, 0x20, 0x25, 0x2e, 0x33, 0x6c, 0x66, 0x20, 0x25, 0x2e, 0x33, 0x6c
        /*0010*/ 	.byte	0x66, 0x0a, 0x00
.L_0:


//--------------------- .nv.shared._Z8colorSimILi471EEviPdS0_S0_S0_S0_S0_iPiid --------------------------
	.section	.nv.shared._Z8colorSimILi471EEviPdS0_S0_S0_S0_S0_iPiid,"aw",@nobits
	.sectionflags	@""
	.align	8
.nv.shared._Z8colorSimILi471EEviPdS0_S0_S0_S0_S0_iPiid:
	.zero		19872


//--------------------- .nv.shared.reserved.0     --------------------------
	.section	.nv.shared.reserved.0,"aw",@nobits
	.weak		__nv_reservedSMEM_offset_0_alias
	.size		__nv_reservedSMEM_offset_0_alias, 0, 64
	.other		__nv_reservedSMEM_offset_0_alias,@"STO_CUDA_RESERVED_SHARED STV_DEFAULT"
__nv_reservedSMEM_offset_0_alias:
	.zero		0
	.zero		64


//--------------------- .nv.constant0._Z8colorSimILi471EEviPdS0_S0_S0_S0_S0_iPiid --------------------------
	.section	.nv.constant0._Z8colorSimILi471EEviPdS0_S0_S0_S0_S0_iPiid,"a",@progbits
	.sectionflags	@""
	.align	4
.nv.constant0._Z8colorSimILi471EEviPdS0_S0_S0_S0_S0_iPiid:
	.zero		984


//--------------------- SYMBOLS --------------------------

	.type		.nv.reservedSmem.offset0,@object
	.size		.nv.reservedSmem.offset0,0x4
	.type		.nv.reservedSmem.cap,@object
	.size		.nv.reservedSmem.cap,0x4
	.type		vprintf,@function
